//
// Generated by NVIDIA NVVM Compiler
//
// Compiler Build ID: CL-36424714
// Cuda compilation tools, release 13.0, V13.0.88
// Based on NVVM 20.0.0
//

.version 9.0
.target sm_100
.address_size 64

	// .globl	_Z18matmul_mma_m16n8k8PfS_S_
.extern .func  (.param .b32 func_retval0) vprintf
(
	.param .b64 vprintf_param_0,
	.param .b64 vprintf_param_1
)
;
.global .align 1 .b8 $str[4] = {65, 58, 10};
.global .align 1 .b8 $str$1[6] = {37, 46, 49, 102, 32};
.global .align 1 .b8 $str$2[2] = {10};
.global .align 1 .b8 $str$3[4] = {66, 58, 10};
.global .align 1 .b8 $str$4[38] = {116, 105, 100, 32, 37, 100, 32, 114, 101, 103, 115, 95, 97, 91, 37, 100, 93, 32, 61, 32, 65, 91, 37, 100, 44, 32, 37, 100, 93, 32, 61, 32, 37, 46, 49, 102, 10};
.global .align 1 .b8 $str$5[26] = {116, 105, 100, 32, 37, 100, 32, 114, 101, 103, 115, 95, 98, 91, 37, 100, 93, 32, 61, 32, 37, 46, 49, 102, 10};
.global .align 1 .b8 $str$6[26] = {116, 105, 100, 32, 37, 100, 32, 114, 101, 103, 115, 95, 99, 91, 37, 100, 93, 32, 61, 32, 37, 46, 49, 102, 10};

.visible .entry _Z18matmul_mma_m16n8k8PfS_S_(
	.param .u64 .ptr .align 1 _Z18matmul_mma_m16n8k8PfS_S__param_0,
	.param .u64 .ptr .align 1 _Z18matmul_mma_m16n8k8PfS_S__param_1,
	.param .u64 .ptr .align 1 _Z18matmul_mma_m16n8k8PfS_S__param_2
)
{
	.local .align 8 .b8 	__local_depot0[24];
	.reg .b64 	%SP;
	.reg .b64 	%SPL;
	.reg .pred 	%p<4>;
	.reg .b16 	%rs<7>;
	.reg .b32 	%r<131>;
	.reg .b32 	%f<43>;
	.reg .b64 	%rd<45>;
	.reg .b64 	%fd<43>;

	mov.u64 	%SPL, __local_depot0;
	cvta.local.u64 	%SP, %SPL;
	ld.param.u64 	%rd10, [_Z18matmul_mma_m16n8k8PfS_S__param_0];
	ld.param.u64 	%rd11, [_Z18matmul_mma_m16n8k8PfS_S__param_1];
	cvta.to.global.u64 	%rd1, %rd10;
	cvta.to.global.u64 	%rd2, %rd11;
	mov.u32 	%r1, %tid.x;
	and.b32  	%r2, %r1, 31;
	setp.ne.s32 	%p1, %r2, 0;
	@%p1 bra 	$L__BB0_5;
	mov.u64 	%rd12, $str;
	cvta.global.u64 	%rd13, %rd12;
	{ // callseq 0, 0
	.param .b64 param0;
	st.param.b64 	[param0], %rd13;
	.param .b64 param1;
	st.param.b64 	[param1], 0;
	.param .b32 retval0;
	call.uni (retval0), 
	vprintf, 
	(
	param0, 
	param1
	);
	ld.param.b32 	%r8, [retval0];
	} // callseq 0
	add.s64 	%rd43, %rd1, 32;
	mov.b32 	%r129, 0;
	add.u64 	%rd14, %SP, 0;
	mov.u64 	%rd16, $str$1;
	mov.u64 	%rd18, $str$2;
$L__BB0_2:
	ld.global.f32 	%f1, [%rd43+-32];
	cvt.f64.f32 	%fd1, %f1;
	cvta.to.local.u64 	%rd15, %rd14;
	st.local.f64 	[%rd15], %fd1;
	cvta.global.u64 	%rd17, %rd16;
	{ // callseq 1, 0
	.param .b64 param0;
	st.param.b64 	[param0], %rd17;
	.param .b64 param1;
	st.param.b64 	[param1], %rd14;
	.param .b32 retval0;
	call.uni (retval0), 
	vprintf, 
	(
	param0, 
	param1
	);
	ld.param.b32 	%r10, [retval0];
	} // callseq 1
	ld.global.f32 	%f2, [%rd43+-28];
	cvt.f64.f32 	%fd2, %f2;
	st.local.f64 	[%rd15], %fd2;
	{ // callseq 2, 0
	.param .b64 param0;
	st.param.b64 	[param0], %rd17;
	.param .b64 param1;
	st.param.b64 	[param1], %rd14;
	.param .b32 retval0;
	call.uni (retval0), 
	vprintf, 
	(
	param0, 
	param1
	);
	ld.param.b32 	%r12, [retval0];
	} // callseq 2
	ld.global.f32 	%f3, [%rd43+-24];
	cvt.f64.f32 	%fd3, %f3;
	st.local.f64 	[%rd15], %fd3;
	{ // callseq 3, 0
	.param .b64 param0;
	st.param.b64 	[param0], %rd17;
	.param .b64 param1;
	st.param.b64 	[param1], %rd14;
	.param .b32 retval0;
	call.uni (retval0), 
	vprintf, 
	(
	param0, 
	param1
	);
	ld.param.b32 	%r14, [retval0];
	} // callseq 3
	ld.global.f32 	%f4, [%rd43+-20];
	cvt.f64.f32 	%fd4, %f4;
	st.local.f64 	[%rd15], %fd4;
	{ // callseq 4, 0
	.param .b64 param0;
	st.param.b64 	[param0], %rd17;
	.param .b64 param1;
	st.param.b64 	[param1], %rd14;
	.param .b32 retval0;
	call.uni (retval0), 
	vprintf, 
	(
	param0, 
	param1
	);
	ld.param.b32 	%r16, [retval0];
	} // callseq 4
	ld.global.f32 	%f5, [%rd43+-16];
	cvt.f64.f32 	%fd5, %f5;
	st.local.f64 	[%rd15], %fd5;
	{ // callseq 5, 0
	.param .b64 param0;
	st.param.b64 	[param0], %rd17;
	.param .b64 param1;
	st.param.b64 	[param1], %rd14;
	.param .b32 retval0;
	call.uni (retval0), 
	vprintf, 
	(
	param0, 
	param1
	);
	ld.param.b32 	%r18, [retval0];
	} // callseq 5
	ld.global.f32 	%f6, [%rd43+-12];
	cvt.f64.f32 	%fd6, %f6;
	st.local.f64 	[%rd15], %fd6;
	{ // callseq 6, 0
	.param .b64 param0;
	st.param.b64 	[param0], %rd17;
	.param .b64 param1;
	st.param.b64 	[param1], %rd14;
	.param .b32 retval0;
	call.uni (retval0), 
	vprintf, 
	(
	param0, 
	param1
	);
	ld.param.b32 	%r20, [retval0];
	} // callseq 6
	ld.global.f32 	%f7, [%rd43+-8];
	cvt.f64.f32 	%fd7, %f7;
	st.local.f64 	[%rd15], %fd7;
	{ // callseq 7, 0
	.param .b64 param0;
	st.param.b64 	[param0], %rd17;
	.param .b64 param1;
	st.param.b64 	[param1], %rd14;
	.param .b32 retval0;
	call.uni (retval0), 
	vprintf, 
	(
	param0, 
	param1
	);
	ld.param.b32 	%r22, [retval0];
	} // callseq 7
	ld.global.f32 	%f8, [%rd43+-4];
	cvt.f64.f32 	%fd8, %f8;
	st.local.f64 	[%rd15], %fd8;
	{ // callseq 8, 0
	.param .b64 param0;
	st.param.b64 	[param0], %rd17;
	.param .b64 param1;
	st.param.b64 	[param1], %rd14;
	.param .b32 retval0;
	call.uni (retval0), 
	vprintf, 
	(
	param0, 
	param1
	);
	ld.param.b32 	%r24, [retval0];
	} // callseq 8
	cvta.global.u64 	%rd19, %rd18;
	{ // callseq 9, 0
	.param .b64 param0;
	st.param.b64 	[param0], %rd19;
	.param .b64 param1;
	st.param.b64 	[param1], 0;
	.param .b32 retval0;
	call.uni (retval0), 
	vprintf, 
	(
	param0, 
	param1
	);
	ld.param.b32 	%r26, [retval0];
	} // callseq 9
	ld.global.f32 	%f9, [%rd43];
	cvt.f64.f32 	%fd9, %f9;
	st.local.f64 	[%rd15], %fd9;
	{ // callseq 10, 0
	.param .b64 param0;
	st.param.b64 	[param0], %rd17;
	.param .b64 param1;
	st.param.b64 	[param1], %rd14;
	.param .b32 retval0;
	call.uni (retval0), 
	vprintf, 
	(
	param0, 
	param1
	);
	ld.param.b32 	%r28, [retval0];
	} // callseq 10
	ld.global.f32 	%f10, [%rd43+4];
	cvt.f64.f32 	%fd10, %f10;
	st.local.f64 	[%rd15], %fd10;
	{ // callseq 11, 0
	.param .b64 param0;
	st.param.b64 	[param0], %rd17;
	.param .b64 param1;
	st.param.b64 	[param1], %rd14;
	.param .b32 retval0;
	call.uni (retval0), 
	vprintf, 
	(
	param0, 
	param1
	);
	ld.param.b32 	%r30, [retval0];
	} // callseq 11
	ld.global.f32 	%f11, [%rd43+8];
	cvt.f64.f32 	%fd11, %f11;
	st.local.f64 	[%rd15], %fd11;
	{ // callseq 12, 0
	.param .b64 param0;
	st.param.b64 	[param0], %rd17;
	.param .b64 param1;
	st.param.b64 	[param1], %rd14;
	.param .b32 retval0;
	call.uni (retval0), 
	vprintf, 
	(
	param0, 
	param1
	);
	ld.param.b32 	%r32, [retval0];
	} // callseq 12
	ld.global.f32 	%f12, [%rd43+12];
	cvt.f64.f32 	%fd12, %f12;
	st.local.f64 	[%rd15], %fd12;
	{ // callseq 13, 0
	.param .b64 param0;
	st.param.b64 	[param0], %rd17;
	.param .b64 param1;
	st.param.b64 	[param1], %rd14;
	.param .b32 retval0;
	call.uni (retval0), 
	vprintf, 
	(
	param0, 
	param1
	);
	ld.param.b32 	%r34, [retval0];
	} // callseq 13
	ld.global.f32 	%f13, [%rd43+16];
	cvt.f64.f32 	%fd13, %f13;
	st.local.f64 	[%rd15], %fd13;
	{ // callseq 14, 0
	.param .b64 param0;
	st.param.b64 	[param0], %rd17;
	.param .b64 param1;
	st.param.b64 	[param1], %rd14;
	.param .b32 retval0;
	call.uni (retval0), 
	vprintf, 
	(
	param0, 
	param1
	);
	ld.param.b32 	%r36, [retval0];
	} // callseq 14
	ld.global.f32 	%f14, [%rd43+20];
	cvt.f64.f32 	%fd14, %f14;
	st.local.f64 	[%rd15], %fd14;
	{ // callseq 15, 0
	.param .b64 param0;
	st.param.b64 	[param0], %rd17;
	.param .b64 param1;
	st.param.b64 	[param1], %rd14;
	.param .b32 retval0;
	call.uni (retval0), 
	vprintf, 
	(
	param0, 
	param1
	);
	ld.param.b32 	%r38, [retval0];
	} // callseq 15
	ld.global.f32 	%f15, [%rd43+24];
	cvt.f64.f32 	%fd15, %f15;
	st.local.f64 	[%rd15], %fd15;
	{ // callseq 16, 0
	.param .b64 param0;
	st.param.b64 	[param0], %rd17;
	.param .b64 param1;
	st.param.b64 	[param1], %rd14;
	.param .b32 retval0;
	call.uni (retval0), 
	vprintf, 
	(
	param0, 
	param1
	);
	ld.param.b32 	%r40, [retval0];
	} // callseq 16
	ld.global.f32 	%f16, [%rd43+28];
	cvt.f64.f32 	%fd16, %f16;
	st.local.f64 	[%rd15], %fd16;
	{ // callseq 17, 0
	.param .b64 param0;
	st.param.b64 	[param0], %rd17;
	.param .b64 param1;
	st.param.b64 	[param1], %rd14;
	.param .b32 retval0;
	call.uni (retval0), 
	vprintf, 
	(
	param0, 
	param1
	);
	ld.param.b32 	%r42, [retval0];
	} // callseq 17
	{ // callseq 18, 0
	.param .b64 param0;
	st.param.b64 	[param0], %rd19;
	.param .b64 param1;
	st.param.b64 	[param1], 0;
	.param .b32 retval0;
	call.uni (retval0), 
	vprintf, 
	(
	param0, 
	param1
	);
	ld.param.b32 	%r44, [retval0];
	} // callseq 18
	add.s32 	%r129, %r129, 2;
	add.s64 	%rd43, %rd43, 64;
	setp.ne.s32 	%p2, %r129, 16;
	@%p2 bra 	$L__BB0_2;
	mov.u64 	%rd20, $str$3;
	cvta.global.u64 	%rd21, %rd20;
	{ // callseq 19, 0
	.param .b64 param0;
	st.param.b64 	[param0], %rd21;
	.param .b64 param1;
	st.param.b64 	[param1], 0;
	.param .b32 retval0;
	call.uni (retval0), 
	vprintf, 
	(
	param0, 
	param1
	);
	ld.param.b32 	%r47, [retval0];
	} // callseq 19
	add.s64 	%rd44, %rd2, 32;
	mov.b32 	%r130, 0;
$L__BB0_4:
	ld.global.f32 	%f17, [%rd44+-32];
	cvt.f64.f32 	%fd17, %f17;
	add.u64 	%rd22, %SP, 0;
	add.u64 	%rd23, %SPL, 0;
	st.local.f64 	[%rd23], %fd17;
	mov.u64 	%rd24, $str$1;
	cvta.global.u64 	%rd25, %rd24;
	{ // callseq 20, 0
	.param .b64 param0;
	st.param.b64 	[param0], %rd25;
	.param .b64 param1;
	st.param.b64 	[param1], %rd22;
	.param .b32 retval0;
	call.uni (retval0), 
	vprintf, 
	(
	param0, 
	param1
	);
	ld.param.b32 	%r49, [retval0];
	} // callseq 20
	ld.global.f32 	%f18, [%rd44+-28];
	cvt.f64.f32 	%fd18, %f18;
	st.local.f64 	[%rd23], %fd18;
	{ // callseq 21, 0
	.param .b64 param0;
	st.param.b64 	[param0], %rd25;
	.param .b64 param1;
	st.param.b64 	[param1], %rd22;
	.param .b32 retval0;
	call.uni (retval0), 
	vprintf, 
	(
	param0, 
	param1
	);
	ld.param.b32 	%r51, [retval0];
	} // callseq 21
	ld.global.f32 	%f19, [%rd44+-24];
	cvt.f64.f32 	%fd19, %f19;
	st.local.f64 	[%rd23], %fd19;
	{ // callseq 22, 0
	.param .b64 param0;
	st.param.b64 	[param0], %rd25;
	.param .b64 param1;
	st.param.b64 	[param1], %rd22;
	.param .b32 retval0;
	call.uni (retval0), 
	vprintf, 
	(
	param0, 
	param1
	);
	ld.param.b32 	%r53, [retval0];
	} // callseq 22
	ld.global.f32 	%f20, [%rd44+-20];
	cvt.f64.f32 	%fd20, %f20;
	st.local.f64 	[%rd23], %fd20;
	{ // callseq 23, 0
	.param .b64 param0;
	st.param.b64 	[param0], %rd25;
	.param .b64 param1;
	st.param.b64 	[param1], %rd22;
	.param .b32 retval0;
	call.uni (retval0), 
	vprintf, 
	(
	param0, 
	param1
	);
	ld.param.b32 	%r55, [retval0];
	} // callseq 23
	ld.global.f32 	%f21, [%rd44+-16];
	cvt.f64.f32 	%fd21, %f21;
	st.local.f64 	[%rd23], %fd21;
	{ // callseq 24, 0
	.param .b64 param0;
	st.param.b64 	[param0], %rd25;
	.param .b64 param1;
	st.param.b64 	[param1], %rd22;
	.param .b32 retval0;
	call.uni (retval0), 
	vprintf, 
	(
	param0, 
	param1
	);
	ld.param.b32 	%r57, [retval0];
	} // callseq 24
	ld.global.f32 	%f22, [%rd44+-12];
	cvt.f64.f32 	%fd22, %f22;
	st.local.f64 	[%rd23], %fd22;
	{ // callseq 25, 0
	.param .b64 param0;
	st.param.b64 	[param0], %rd25;
	.param .b64 param1;
	st.param.b64 	[param1], %rd22;
	.param .b32 retval0;
	call.uni (retval0), 
	vprintf, 
	(
	param0, 
	param1
	);
	ld.param.b32 	%r59, [retval0];
	} // callseq 25
	ld.global.f32 	%f23, [%rd44+-8];
	cvt.f64.f32 	%fd23, %f23;
	st.local.f64 	[%rd23], %fd23;
	{ // callseq 26, 0
	.param .b64 param0;
	st.param.b64 	[param0], %rd25;
	.param .b64 param1;
	st.param.b64 	[param1], %rd22;
	.param .b32 retval0;
	call.uni (retval0), 
	vprintf, 
	(
	param0, 
	param1
	);
	ld.param.b32 	%r61, [retval0];
	} // callseq 26
	ld.global.f32 	%f24, [%rd44+-4];
	cvt.f64.f32 	%fd24, %f24;
	st.local.f64 	[%rd23], %fd24;
	{ // callseq 27, 0
	.param .b64 param0;
	st.param.b64 	[param0], %rd25;
	.param .b64 param1;
	st.param.b64 	[param1], %rd22;
	.param .b32 retval0;
	call.uni (retval0), 
	vprintf, 
	(
	param0, 
	param1
	);
	ld.param.b32 	%r63, [retval0];
	} // callseq 27
	mov.u64 	%rd26, $str$2;
	cvta.global.u64 	%rd27, %rd26;
	{ // callseq 28, 0
	.param .b64 param0;
	st.param.b64 	[param0], %rd27;
	.param .b64 param1;
	st.param.b64 	[param1], 0;
	.param .b32 retval0;
	call.uni (retval0), 
	vprintf, 
	(
	param0, 
	param1
	);
	ld.param.b32 	%r65, [retval0];
	} // callseq 28
	ld.global.f32 	%f25, [%rd44];
	cvt.f64.f32 	%fd25, %f25;
	st.local.f64 	[%rd23], %fd25;
	{ // callseq 29, 0
	.param .b64 param0;
	st.param.b64 	[param0], %rd25;
	.param .b64 param1;
	st.param.b64 	[param1], %rd22;
	.param .b32 retval0;
	call.uni (retval0), 
	vprintf, 
	(
	param0, 
	param1
	);
	ld.param.b32 	%r67, [retval0];
	} // callseq 29
	ld.global.f32 	%f26, [%rd44+4];
	cvt.f64.f32 	%fd26, %f26;
	st.local.f64 	[%rd23], %fd26;
	{ // callseq 30, 0
	.param .b64 param0;
	st.param.b64 	[param0], %rd25;
	.param .b64 param1;
	st.param.b64 	[param1], %rd22;
	.param .b32 retval0;
	call.uni (retval0), 
	vprintf, 
	(
	param0, 
	param1
	);
	ld.param.b32 	%r69, [retval0];
	} // callseq 30
	ld.global.f32 	%f27, [%rd44+8];
	cvt.f64.f32 	%fd27, %f27;
	st.local.f64 	[%rd23], %fd27;
	{ // callseq 31, 0
	.param .b64 param0;
	st.param.b64 	[param0], %rd25;
	.param .b64 param1;
	st.param.b64 	[param1], %rd22;
	.param .b32 retval0;
	call.uni (retval0), 
	vprintf, 
	(
	param0, 
	param1
	);
	ld.param.b32 	%r71, [retval0];
	} // callseq 31
	ld.global.f32 	%f28, [%rd44+12];
	cvt.f64.f32 	%fd28, %f28;
	st.local.f64 	[%rd23], %fd28;
	{ // callseq 32, 0
	.param .b64 param0;
	st.param.b64 	[param0], %rd25;
	.param .b64 param1;
	st.param.b64 	[param1], %rd22;
	.param .b32 retval0;
	call.uni (retval0), 
	vprintf, 
	(
	param0, 
	param1
	);
	ld.param.b32 	%r73, [retval0];
	} // callseq 32
	ld.global.f32 	%f29, [%rd44+16];
	cvt.f64.f32 	%fd29, %f29;
	st.local.f64 	[%rd23], %fd29;
	{ // callseq 33, 0
	.param .b64 param0;
	st.param.b64 	[param0], %rd25;
	.param .b64 param1;
	st.param.b64 	[param1], %rd22;
	.param .b32 retval0;
	call.uni (retval0), 
	vprintf, 
	(
	param0, 
	param1
	);
	ld.param.b32 	%r75, [retval0];
	} // callseq 33
	ld.global.f32 	%f30, [%rd44+20];
	cvt.f64.f32 	%fd30, %f30;
	st.local.f64 	[%rd23], %fd30;
	{ // callseq 34, 0
	.param .b64 param0;
	st.param.b64 	[param0], %rd25;
	.param .b64 param1;
	st.param.b64 	[param1], %rd22;
	.param .b32 retval0;
	call.uni (retval0), 
	vprintf, 
	(
	param0, 
	param1
	);
	ld.param.b32 	%r77, [retval0];
	} // callseq 34
	ld.global.f32 	%f31, [%rd44+24];
	cvt.f64.f32 	%fd31, %f31;
	st.local.f64 	[%rd23], %fd31;
	{ // callseq 35, 0
	.param .b64 param0;
	st.param.b64 	[param0], %rd25;
	.param .b64 param1;
	st.param.b64 	[param1], %rd22;
	.param .b32 retval0;
	call.uni (retval0), 
	vprintf, 
	(
	param0, 
	param1
	);
	ld.param.b32 	%r79, [retval0];
	} // callseq 35
	ld.global.f32 	%f32, [%rd44+28];
	cvt.f64.f32 	%fd32, %f32;
	st.local.f64 	[%rd23], %fd32;
	{ // callseq 36, 0
	.param .b64 param0;
	st.param.b64 	[param0], %rd25;
	.param .b64 param1;
	st.param.b64 	[param1], %rd22;
	.param .b32 retval0;
	call.uni (retval0), 
	vprintf, 
	(
	param0, 
	param1
	);
	ld.param.b32 	%r81, [retval0];
	} // callseq 36
	{ // callseq 37, 0
	.param .b64 param0;
	st.param.b64 	[param0], %rd27;
	.param .b64 param1;
	st.param.b64 	[param1], 0;
	.param .b32 retval0;
	call.uni (retval0), 
	vprintf, 
	(
	param0, 
	param1
	);
	ld.param.b32 	%r83, [retval0];
	} // callseq 37
	add.s32 	%r130, %r130, 2;
	add.s64 	%rd44, %rd44, 64;
	setp.ne.s32 	%p3, %r130, 8;
	@%p3 bra 	$L__BB0_4;
$L__BB0_5:
	ld.param.u64 	%rd42, [_Z18matmul_mma_m16n8k8PfS_S__param_2];
	add.u64 	%rd28, %SP, 0;
	add.u64 	%rd29, %SPL, 0;
	shl.b32 	%r96, %r1, 1;
	and.b32  	%r97, %r96, 6;
	shr.u32 	%r98, %r2, 2;
	shl.b32 	%r99, %r98, 3;
	or.b32  	%r100, %r99, %r97;
	mul.wide.u32 	%rd30, %r100, 4;
	add.s64 	%rd31, %rd1, %rd30;
	ld.global.f32 	%f33, [%rd31];
	// begin inline asm
	{  cvt.rn.f16.f32 %rs1, %f33;}

	// end inline asm
	cvt.f64.f32 	%fd33, %f33;
	mov.b32 	%r95, 0;
	st.local.v2.u32 	[%rd29], {%r2, %r95};
	st.local.v2.u32 	[%rd29+8], {%r98, %r97};
	st.local.f64 	[%rd29+16], %fd33;
	mov.u64 	%rd32, $str$4;
	cvta.global.u64 	%rd33, %rd32;
	{ // callseq 38, 0
	.param .b64 param0;
	st.param.b64 	[param0], %rd33;
	.param .b64 param1;
	st.param.b64 	[param1], %rd28;
	.param .b32 retval0;
	call.uni (retval0), 
	vprintf, 
	(
	param0, 
	param1
	);
	ld.param.b32 	%r101, [retval0];
	} // callseq 38
	or.b32  	%r103, %r97, 1;
	ld.global.f32 	%f34, [%rd31+4];
	// begin inline asm
	{  cvt.rn.f16.f32 %rs2, %f34;}

	// end inline asm
	mov.b32 	%r89, {%rs1, %rs2};
	cvt.f64.f32 	%fd34, %f34;
	mov.b32 	%r104, 1;
	st.local.v2.u32 	[%rd29], {%r2, %r104};
	st.local.v2.u32 	[%rd29+8], {%r98, %r103};
	st.local.f64 	[%rd29+16], %fd34;
	{ // callseq 39, 0
	.param .b64 param0;
	st.param.b64 	[param0], %rd33;
	.param .b64 param1;
	st.param.b64 	[param1], %rd28;
	.param .b32 retval0;
	call.uni (retval0), 
	vprintf, 
	(
	param0, 
	param1
	);
	ld.param.b32 	%r105, [retval0];
	} // callseq 39
	or.b32  	%r107, %r98, 8;
	ld.global.f32 	%f35, [%rd31+256];
	// begin inline asm
	{  cvt.rn.f16.f32 %rs3, %f35;}

	// end inline asm
	cvt.f64.f32 	%fd35, %f35;
	mov.b32 	%r108, 2;
	st.local.v2.u32 	[%rd29], {%r2, %r108};
	st.local.v2.u32 	[%rd29+8], {%r107, %r97};
	st.local.f64 	[%rd29+16], %fd35;
	{ // callseq 40, 0
	.param .b64 param0;
	st.param.b64 	[param0], %rd33;
	.param .b64 param1;
	st.param.b64 	[param1], %rd28;
	.param .b32 retval0;
	call.uni (retval0), 
	vprintf, 
	(
	param0, 
	param1
	);
	ld.param.b32 	%r109, [retval0];
	} // callseq 40
	ld.global.f32 	%f36, [%rd31+260];
	// begin inline asm
	{  cvt.rn.f16.f32 %rs4, %f36;}

	// end inline asm
	mov.b32 	%r90, {%rs3, %rs4};
	cvt.f64.f32 	%fd36, %f36;
	mov.b32 	%r111, 3;
	st.local.v2.u32 	[%rd29], {%r2, %r111};
	st.local.v2.u32 	[%rd29+8], {%r107, %r103};
	st.local.f64 	[%rd29+16], %fd36;
	{ // callseq 41, 0
	.param .b64 param0;
	st.param.b64 	[param0], %rd33;
	.param .b64 param1;
	st.param.b64 	[param1], %rd28;
	.param .b32 retval0;
	call.uni (retval0), 
	vprintf, 
	(
	param0, 
	param1
	);
	ld.param.b32 	%r112, [retval0];
	} // callseq 41
	shl.b32 	%r114, %r1, 4;
	and.b32  	%r115, %r114, 48;
	or.b32  	%r116, %r98, %r115;
	mul.wide.u32 	%rd34, %r116, 4;
	add.s64 	%rd35, %rd2, %rd34;
	ld.global.f32 	%f37, [%rd35];
	// begin inline asm
	{  cvt.rn.f16.f32 %rs5, %f37;}

	// end inline asm
	cvt.f64.f32 	%fd37, %f37;
	st.local.v2.u32 	[%rd29], {%r2, %r95};
	st.local.f64 	[%rd29+8], %fd37;
	mov.u64 	%rd36, $str$5;
	cvta.global.u64 	%rd37, %rd36;
	{ // callseq 42, 0
	.param .b64 param0;
	st.param.b64 	[param0], %rd37;
	.param .b64 param1;
	st.param.b64 	[param1], %rd28;
	.param .b32 retval0;
	call.uni (retval0), 
	vprintf, 
	(
	param0, 
	param1
	);
	ld.param.b32 	%r117, [retval0];
	} // callseq 42
	ld.global.f32 	%f38, [%rd35+32];
	// begin inline asm
	{  cvt.rn.f16.f32 %rs6, %f38;}

	// end inline asm
	cvt.f64.f32 	%fd38, %f38;
	st.local.v2.u32 	[%rd29], {%r2, %r104};
	st.local.f64 	[%rd29+8], %fd38;
	{ // callseq 43, 0
	.param .b64 param0;
	st.param.b64 	[param0], %rd37;
	.param .b64 param1;
	st.param.b64 	[param1], %rd28;
	.param .b32 retval0;
	call.uni (retval0), 
	vprintf, 
	(
	param0, 
	param1
	);
	ld.param.b32 	%r119, [retval0];
	} // callseq 43
	mov.b32 	%r91, {%rs5, %rs6};
	mov.u32 	%r85, %r95;
	mov.u32 	%r86, %r95;
	mov.u32 	%r87, %r95;
	mov.u32 	%r88, %r95;
	// begin inline asm
	mma.sync.aligned.m16n8k8.row.col.f32.f16.f16.f32 {%r85, %r86, %r87, %r88}, {%r89, %r90}, {%r91}, {%r85, %r86, %r87, %r88};
	// end inline asm
	mov.b32 	%f39, %r85;
	mov.b32 	%f40, %r86;
	mov.b32 	%f41, %r87;
	mov.b32 	%f42, %r88;
	cvta.to.global.u64 	%rd38, %rd42;
	add.s64 	%rd39, %rd38, %rd30;
	st.global.u32 	[%rd39], %r85;
	cvt.f64.f32 	%fd39, %f39;
	st.local.v2.u32 	[%rd29], {%r2, %r95};
	st.local.f64 	[%rd29+8], %fd39;
	mov.u64 	%rd40, $str$6;
	cvta.global.u64 	%rd41, %rd40;
	{ // callseq 44, 0
	.param .b64 param0;
	st.param.b64 	[param0], %rd41;
	.param .b64 param1;
	st.param.b64 	[param1], %rd28;
	.param .b32 retval0;
	call.uni (retval0), 
	vprintf, 
	(
	param0, 
	param1
	);
	ld.param.b32 	%r121, [retval0];
	} // callseq 44
	st.global.u32 	[%rd39+4], %r86;
	cvt.f64.f32 	%fd40, %f40;
	st.local.v2.u32 	[%rd29], {%r2, %r104};
	st.local.f64 	[%rd29+8], %fd40;
	{ // callseq 45, 0
	.param .b64 param0;
	st.param.b64 	[param0], %rd41;
	.param .b64 param1;
	st.param.b64 	[param1], %rd28;
	.param .b32 retval0;
	call.uni (retval0), 
	vprintf, 
	(
	param0, 
	param1
	);
	ld.param.b32 	%r123, [retval0];
	} // callseq 45
	st.global.u32 	[%rd39+256], %r87;
	cvt.f64.f32 	%fd41, %f41;
	st.local.v2.u32 	[%rd29], {%r2, %r108};
	st.local.f64 	[%rd29+8], %fd41;
	{ // callseq 46, 0
	.param .b64 param0;
	st.param.b64 	[param0], %rd41;
	.param .b64 param1;
	st.param.b64 	[param1], %rd28;
	.param .b32 retval0;
	call.uni (retval0), 
	vprintf, 
	(
	param0, 
	param1
	);
	ld.param.b32 	%r125, [retval0];
	} // callseq 46
	st.global.u32 	[%rd39+260], %r88;
	cvt.f64.f32 	%fd42, %f42;
	st.local.v2.u32 	[%rd29], {%r2, %r111};
	st.local.f64 	[%rd29+8], %fd42;
	{ // callseq 47, 0
	.param .b64 param0;
	st.param.b64 	[param0], %rd41;
	.param .b64 param1;
	st.param.b64 	[param1], %rd28;
	.param .b32 retval0;
	call.uni (retval0), 
	vprintf, 
	(
	param0, 
	param1
	);
	ld.param.b32 	%r127, [retval0];
	} // callseq 47
	ret;

}


// ===== COMPILED SASS (sm_100) =====

	.target	sm_100

	.elftype	@"ET_EXEC"


//--------------------- .note.nv.tkinfo           --------------------------
	.section	.note.nv.tkinfo,"",@"SHT_NOTE"
	.sectionflags	@"SHF_NOTE_NV_TKINFO"
	.tkinfo
        /*0018*/ 	.word	0x00000002
        /*0030*/ 	.string	""
        /*0030*/ 	.string	"ptxas"
        /*0030*/ 	.string	"Cuda compilation tools, release 13.0, V13.0.88"
        /*0030*/ 	.string	"Build cuda_13.0.r13.0/compiler.36424714_0"
        /*0030*/ 	.string	"-arch sm_100 -m 64 "



//--------------------- .note.nv.cuinfo           --------------------------
	.section	.note.nv.cuinfo,"",@"SHT_NOTE"
	.sectionflags	@"SHF_NOTE_NV_CUINFO"
        /*0018*/ 	.short	0x0002
        /*001a*/ 	.short	0x0064
        /*001c*/ 	.short	0x0082
	.zero		2


//--------------------- .nv.info                  --------------------------
	.section	.nv.info,"",@"SHT_CUDA_INFO"
	.align	4


	//----- nvinfo : EIATTR_REGCOUNT
	.align		4
        /*0000*/ 	.byte	0x04, 0x2f
        /*0002*/ 	.short	(.L_8 - .L_7)
	.align		4
.L_7:
        /*0004*/ 	.word	index@(_Z18matmul_mma_m16n8k8PfS_S_)
        /*0008*/ 	.word	0x00000020


	//----- nvinfo : EIATTR_FRAME_SIZE
	.align		4
.L_8:
        /*000c*/ 	.byte	0x04, 0x11
        /*000e*/ 	.short	(.L_10 - .L_9)
	.align		4
.L_9:
        /*0010*/ 	.word	index@(_Z18matmul_mma_m16n8k8PfS_S_)
        /*0014*/ 	.word	0x00000018


	//----- nvinfo : EIATTR_MIN_STACK_SIZE
	.align		4
.L_10:
        /*0018*/ 	.byte	0x04, 0x12
        /*001a*/ 	.short	(.L_12 - .L_11)
	.align		4
.L_11:
        /*001c*/ 	.word	index@(_Z18matmul_mma_m16n8k8PfS_S_)
        /*0020*/ 	.word	0x00000018
.L_12:


//--------------------- .nv.compat                --------------------------
	.section	.nv.compat,"",@"SHT_CUDA_COMPAT_INFO"
	.align	4
        /*0000*/ 	.byte	0x02, 0x09, 0x00, 0x00, 0x02, 0x02, 0x01, 0x00, 0x02, 0x05, 0x05, 0x00, 0x03, 0x07, 0x01, 0x01
        /*0010*/ 	.byte	0x02, 0x03, 0x00, 0x00, 0x02, 0x06, 0x01, 0x00, 0x04, 0x0b, 0x08, 0x00, 0x09, 0x00, 0x00, 0x00
        /*0020*/ 	.byte	0x00, 0x00, 0x00, 0x00


//--------------------- .nv.info._Z18matmul_mma_m16n8k8PfS_S_ --------------------------
	.section	.nv.info._Z18matmul_mma_m16n8k8PfS_S_,"",@"SHT_CUDA_INFO"
	.sectionflags	@""
	.align	4


	//----- nvinfo : EIATTR_CUDA_API_VERSION
	.align		4
        /*0000*/ 	.byte	0x04, 0x37
        /*0002*/ 	.short	(.L_14 - .L_13)
.L_13:
        /*0004*/ 	.word	0x00000082


	//----- nvinfo : EIATTR_KPARAM_INFO
	.align		4
.L_14:
        /*0008*/ 	.byte	0x04, 0x17
        /*000a*/ 	.short	(.L_16 - .L_15)
.L_15:
        /*000c*/ 	.word	0x00000000
        /*0010*/ 	.short	0x0002
        /*0012*/ 	.short	0x0010
        /*0014*/ 	.byte	0x00, 0xf5, 0x21, 0x00


	//----- nvinfo : EIATTR_KPARAM_INFO
	.align		4
.L_16:
        /*0018*/ 	.byte	0x04, 0x17
        /*001a*/ 	.short	(.L_18 - .L_17)
.L_17:
        /*001c*/ 	.word	0x00000000
        /*0020*/ 	.short	0x0001
        /*0022*/ 	.short	0x0008
        /*0024*/ 	.byte	0x00, 0xf5, 0x21, 0x00


	//----- nvinfo : EIATTR_KPARAM_INFO
	.align		4
.L_18:
        /*0028*/ 	.byte	0x04, 0x17
        /*002a*/ 	.short	(.L_20 - .L_19)
.L_19:
        /*002c*/ 	.word	0x00000000
        /*0030*/ 	.short	0x0000
        /*0032*/ 	.short	0x0000
        /*0034*/ 	.byte	0x00, 0xf5, 0x21, 0x00


	//----- nvinfo : EIATTR_SPARSE_MMA_MASK
	.align		4
.L_20:
        /*0038*/ 	.byte	0x03, 0x50
        /*003a*/ 	.short	0x0000


	//----- nvinfo : EIATTR_MAXREG_COUNT
	.align		4
        /*003c*/ 	.byte	0x03, 0x1b
        /*003e*/ 	.short	0x00ff


	//----- nvinfo : EIATTR_EXTERNS
	.align		4
        /*0040*/ 	.byte	0x04, 0x0f
        /*0042*/ 	.short	(.L_22 - .L_21)


	//   ....[0]....
	.align		4
.L_21:
        /*0044*/ 	.word	index@(vprintf)


	//----- nvinfo : EIATTR_MERCURY_ISA_VERSION
	.align		4
.L_22:
        /*0048*/ 	.byte	0x03, 0x5f
        /*004a*/ 	.short	0x0101


	//----- nvinfo : EIATTR_VRC_CTA_INIT_COUNT
	.align		4
        /*004c*/ 	.byte	0x02, 0x4a
	.zero		1
	.zero		1


	//----- nvinfo : EIATTR_SYSCALL_OFFSETS
	.align		4
        /*0050*/ 	.byte	0x04, 0x46
        /*0052*/ 	.short	(.L_24 - .L_23)


	//   ....[0]....
.L_23:
        /*0054*/ 	.word	0x00000120


	//   ....[1]....
        /*0058*/ 	.word	0x000002a0


	//   ....[2]....
        /*005c*/ 	.word	0x00000350


	//   ....[3]....
        /*0060*/ 	.word	0x00000400


	//   ....[4]....
        /*0064*/ 	.word	0x000004b0


	//   ....[5]....
        /*0068*/ 	.word	0x00000560


	//   ....[6]....
        /*006c*/ 	.word	0x00000610


	//   ....[7]....
        /*0070*/ 	.word	0x000006c0


	//   ....[8]....
        /*0074*/ 	.word	0x00000770


	//   ....[9]....
        /*0078*/ 	.word	0x000007e0


	//   ....[10]....
        /*007c*/ 	.word	0x00000890


	//   ....[11]....
        /*0080*/ 	.word	0x00000940


	//   ....[12]....
        /*0084*/ 	.word	0x000009f0


	//   ....[13]....
        /*0088*/ 	.word	0x00000aa0


	//   ....[14]....
        /*008c*/ 	.word	0x00000b50


	//   ....[15]....
        /*0090*/ 	.word	0x00000c00


	//   ....[16]....
        /*0094*/ 	.word	0x00000cb0


	//   ....[17]....
        /*0098*/ 	.word	0x00000d60


	//   ....[18]....
        /*009c*/ 	.word	0x00000dd0


	//   ....[19]....
        /*00a0*/ 	.word	0x00000e90


	//   ....[20]....
        /*00a4*/ 	.word	0x00000fe0


	//   ....[21]....
        /*00a8*/ 	.word	0x00001090


	//   ....[22]....
        /*00ac*/ 	.word	0x00001140


	//   ....[23]....
        /*00b0*/ 	.word	0x000011f0


	//   ....[24]....
        /*00b4*/ 	.word	0x000012a0


	//   ....[25]....
        /*00b8*/ 	.word	0x00001350


	//   ....[26]....
        /*00bc*/ 	.word	0x00001400


	//   ....[27]....
        /*00c0*/ 	.word	0x000014b0


	//   ....[28]....
        /*00c4*/ 	.word	0x00001520


	//   ....[29]....
        /*00c8*/ 	.word	0x000015d0


	//   ....[30]....
        /*00cc*/ 	.word	0x00001680


	//   ....[31]....
        /*00d0*/ 	.word	0x00001730


	//   ....[32]....
        /*00d4*/ 	.word	0x000017e0


	//   ....[33]....
        /*00d8*/ 	.word	0x00001890


	//   ....[34]....
        /*00dc*/ 	.word	0x00001940


	//   ....[35]....
        /*00e0*/ 	.word	0x000019f0


	//   ....[36]....
        /*00e4*/ 	.word	0x00001aa0


	//   ....[37]....
        /*00e8*/ 	.word	0x00001b10


	//   ....[38]....
        /*00ec*/ 	.word	0x00001cb0


	//   ....[39]....
        /*00f0*/ 	.word	0x00001dd0


	//   ....[40]....
        /*00f4*/ 	.word	0x00001ed0


	//   ....[41]....
        /*00f8*/ 	.word	0x00001ff0


	//   ....[42]....
        /*00fc*/ 	.word	0x00002100


	//   ....[43]....
        /*0100*/ 	.word	0x000021d0


	//   ....[44]....
        /*0104*/ 	.word	0x000022f0


	//   ....[45]....
        /*0108*/ 	.word	0x000023c0


	//   ....[46]....
        /*010c*/ 	.word	0x00002490


	//   ....[47]....
        /*0110*/ 	.word	0x00002570


	//----- nvinfo : EIATTR_EXIT_INSTR_OFFSETS
	.align		4
.L_24:
        /*0114*/ 	.byte	0x04, 0x1c
        /*0116*/ 	.short	(.L_26 - .L_25)


	//   ....[0]....
.L_25:
        /*0118*/ 	.word	0x00002580


	//----- nvinfo : EIATTR_CRS_STACK_SIZE
	.align		4
.L_26:
        /*011c*/ 	.byte	0x04, 0x1e
        /*011e*/ 	.short	(.L_28 - .L_27)
.L_27:
        /*0120*/ 	.word	0x00000000


	//----- nvinfo : EIATTR_CBANK_PARAM_SIZE
	.align		4
.L_28:
        /*0124*/ 	.byte	0x03, 0x19
        /*0126*/ 	.short	0x0018


	//----- nvinfo : EIATTR_PARAM_CBANK
	.align		4
        /*0128*/ 	.byte	0x04, 0x0a
        /*012a*/ 	.short	(.L_30 - .L_29)
	.align		4
.L_29:
        /*012c*/ 	.word	index@(.nv.constant0._Z18matmul_mma_m16n8k8PfS_S_)
        /*0130*/ 	.short	0x0380
        /*0132*/ 	.short	0x0018


	//----- nvinfo : EIATTR_SW_WAR
	.align		4
.L_30:
        /*0134*/ 	.byte	0x04, 0x36
        /*0136*/ 	.short	(.L_32 - .L_31)
.L_31:
        /*0138*/ 	.word	0x00000008
.L_32:


//--------------------- .nv.callgraph             --------------------------
	.section	.nv.callgraph,"",@"SHT_CUDA_CALLGRAPH"
	.align	4
	.sectionentsize	8
	.align		4
        /*0000*/ 	.word	0x00000000
	.align		4
        /*0004*/ 	.word	0xffffffff
	.align		4
        /*0008*/ 	.word	index@(_Z18matmul_mma_m16n8k8PfS_S_)
	.align		4
        /*000c*/ 	.word	index@(vprintf)
	.align		4
        /*0010*/ 	.word	0x00000000
	.align		4
        /*0014*/ 	.word	0xfffffffe
	.align		4
        /*0018*/ 	.word	0x00000000
	.align		4
        /*001c*/ 	.word	0xfffffffd
	.align		4
        /*0020*/ 	.word	0x00000000
	.align		4
        /*0024*/ 	.word	0xfffffffc


//--------------------- .nv.constant4             --------------------------
	.section	.nv.constant4,"a",@progbits
	.align	8
	.align		8
.nv.constant4:
        /*0000*/ 	.dword	vprintf
	.align		8
        /*0008*/ 	.dword	$str
	.align		8
        /*0010*/ 	.dword	$str$1
	.align		8
        /*0018*/ 	.dword	$str$2
	.align		8
        /*0020*/ 	.dword	$str$3
	.align		8
        /*0028*/ 	.dword	$str$4
	.align		8
        /*0030*/ 	.dword	$str$5
	.align		8
        /*0038*/ 	.dword	$str$6


//--------------------- .text._Z18matmul_mma_m16n8k8PfS_S_ --------------------------
	.section	.text._Z18matmul_mma_m16n8k8PfS_S_,"ax",@progbits
	.align	128
        .global         _Z18matmul_mma_m16n8k8PfS_S_
        .type           _Z18matmul_mma_m16n8k8PfS_S_,@function
        .size           _Z18matmul_mma_m16n8k8PfS_S_,(.L_x_54 - _Z18matmul_mma_m16n8k8PfS_S_)
        .other          _Z18matmul_mma_m16n8k8PfS_S_,@"STO_CUDA_ENTRY STV_DEFAULT"
_Z18matmul_mma_m16n8k8PfS_S_:
.text._Z18matmul_mma_m16n8k8PfS_S_:
[----:B------:R-:W0:Y:S01]  /*0000*/  LDC R1, c[0x0][0x37c] ;  /* 0x0000df00ff017b82 */ /* 0x000e220000000800 */
[----:B------:R-:W1:Y:S01]  /*0010*/  S2R R26, SR_TID.X ;  /* 0x00000000001a7919 */ /* 0x000e620000002100 */
[----:B------:R-:W2:Y:S01]  /*0020*/  LDCU UR4, c[0x0][0x2f8] ;  /* 0x00005f00ff0477ac */ /* 0x000ea20008000800 */
[----:B0-----:R-:W-:Y:S01]  /*0030*/  VIADD R1, R1, 0xffffffe8 ;  /* 0xffffffe801017836 */ /* 0x001fe20000000000 */
[----:B------:R-:W-:Y:S01]  /*0040*/  BSSY.RECONVERGENT B7, `(.L_x_0) ;  /* 0x00001b2000077945 */ /* 0x000fe20003800200 */
[----:B------:R-:W0:Y:S01]  /*0050*/  LDCU UR5, c[0x0][0x2fc] ;  /* 0x00005f80ff0577ac */ /* 0x000e220008000800 */
[----:B------:R-:W3:Y:S02]  /*0060*/  LDCU.64 UR36, c[0x0][0x358] ;  /* 0x00006b00ff2477ac */ /* 0x000ee40008000a00 */
[----:B--2---:R-:W-:-:S05]  /*0070*/  IADD3 R23, P1, PT, R1, UR4, RZ ;  /* 0x0000000401177c10 */ /* 0x004fca000ff3e0ff */
[----:B0-----:R-:W-:Y:S01]  /*0080*/  IMAD.X R22, RZ, RZ, UR5, P1 ;  /* 0x00000005ff167e24 */ /* 0x001fe200088e06ff */
[----:B-1----:R-:W-:-:S13]  /*0090*/  LOP3.LUT P0, R2, R26, 0x1f, RZ, 0xc0, !PT ;  /* 0x0000001f1a027812 */ /* 0x002fda000780c0ff */
[----:B---3--:R-:W-:Y:S05]  /*00a0*/  @P0 BRA `(.L_x_1) ;  /* 0x0000001800ac0947 */ /* 0x008fea0003800000 */
[----:B------:R-:W-:Y:S01]  /*00b0*/  MOV R0, 0x0 ;  /* 0x0000000000007802 */ /* 0x000fe20000000f00 */
[----:B------:R-:W0:Y:S01]  /*00c0*/  LDCU.64 UR4, c[0x4][0x8] ;  /* 0x01000100ff0477ac */ /* 0x000e220008000a00 */
[----:B------:R-:W-:Y:S02]  /*00d0*/  CS2R R6, SRZ ;  /* 0x0000000000067805 */ /* 0x000fe4000001ff00 */
[----:B------:R1:W2:Y:S01]  /*00e0*/  LDC.64 R8, c[0x4][R0] ;  /* 0x0100000000087b82 */ /* 0x0002a20000000a00 */
[----:B0-----:R-:W-:Y:S01]  /*00f0*/  IMAD.U32 R4, RZ, RZ, UR4 ;  /* 0x00000004ff047e24 */ /* 0x001fe2000f8e00ff */
[----:B-1----:R-:W-:-:S07]  /*0100*/  MOV R5, UR5 ;  /* 0x0000000500057c02 */ /* 0x002fce0008000f00 */
[----:B------:R-:W-:-:S07]  /*0110*/  LEPC R20, `(.L_x_2) ;  /* 0x000000001014794e */ /* 0x000fce0000000000 */
[----:B--2---:R-:W-:Y:S05]  /*0120*/  CALL.ABS.NOINC R8 ;  /* 0x0000000008007343 */ /* 0x004fea0003c00000 */
.L_x_2:
[----:B------:R-:W0:Y:S01]  /*0130*/  LDCU.64 UR4, c[0x0][0x380] ;  /* 0x00007000ff0477ac */ /* 0x000e220008000a00 */
[----:B------:R-:W-:Y:S01]  /*0140*/  BSSY.RECONVERGENT B6, `(.L_x_3) ;  /* 0x00000ce000067945 */ /* 0x000fe20003800200 */
[----:B------:R-:W-:Y:S01]  /*0150*/  IMAD.MOV.U32 R24, RZ, RZ, RZ ;  /* 0x000000ffff187224 */ /* 0x000fe200078e00ff */
[----:B0-----:R-:W-:-:S04]  /*0160*/  UIADD3 UR4, UP0, UPT, UR4, 0x20, URZ ;  /* 0x0000002004047890 */ /* 0x001fc8000ff1e0ff */
[----:B------:R-:W-:Y:S02]  /*0170*/  UIADD3.X UR5, UPT, UPT, URZ, UR5, URZ, UP0, !UPT ;  /* 0x00000005ff057290 */ /* 0x000fe400087fe4ff */
[----:B------:R-:W-:-:S04]  /*0180*/  IMAD.U32 R16, RZ, RZ, UR4 ;  /* 0x00000004ff107e24 */ /* 0x000fc8000f8e00ff */
[----:B------:R-:W-:-:S07]  /*0190*/  IMAD.U32 R17, RZ, RZ, UR5 ;  /* 0x00000005ff117e24 */ /* 0x000fce000f8e00ff */
.L_x_22:
[----:B------:R-:W2:Y:S01]  /*01a0*/  LDG.E R0, desc[UR36][R16.64+-0x20] ;  /* 0xffffe02410007981 */ /* 0x000ea2000c1e1900 */
[----:B------:R-:W0:Y:S01]  /*01b0*/  LDCU UR4, c[0x0][0x2f8] ;  /* 0x00005f00ff0477ac */ /* 0x000e220008000800 */
[----:B------:R-:W-:Y:S01]  /*01c0*/  MOV R19, 0x0 ;  /* 0x0000000000137802 */ /* 0x000fe20000000f00 */
[----:B------:R-:W-:Y:S01]  /*01d0*/  VIADD R24, R24, 0x2 ;  /* 0x0000000218187836 */ /* 0x000fe20000000000 */
[----:B------:R-:W-:Y:S01]  /*01e0*/  MOV R6, R23 ;  /* 0x0000001700067202 */ /* 0x000fe20000000f00 */
[----:B------:R-:W-:Y:S01]  /*01f0*/  IMAD.MOV.U32 R7, RZ, RZ, R22 ;  /* 0x000000ffff077224 */ /* 0x000fe200078e0016 */
[----:B------:R1:W3:Y:S02]  /*0200*/  LDC.64 R8, c[0x4][R19] ;  /* 0x0100000013087b82 */ /* 0x0002e40000000a00 */
[----:B------:R-:W-:-:S04]  /*0210*/  ISETP.NE.AND P0, PT, R24, 0x10, PT ;  /* 0x000000101800780c */ /* 0x000fc80003f05270 */
[----:B------:R-:W-:Y:S02]  /*0220*/  P2R R25, PR, RZ, 0x1 ;  /* 0x00000001ff197803 */ /* 0x000fe40000000000 */
[----:B0-----:R-:W-:Y:S01]  /*0230*/  IADD3 R18, PT, PT, R23, -UR4, RZ ;  /* 0x8000000417127c10 */ /* 0x001fe2000fffe0ff */
[----:B------:R-:W0:Y:S02]  /*0240*/  LDCU.64 UR4, c[0x4][0x10] ;  /* 0x01000200ff0477ac */ /* 0x000e240008000a00 */
[----:B0-----:R-:W-:Y:S02]  /*0250*/  IMAD.U32 R4, RZ, RZ, UR4 ;  /* 0x00000004ff047e24 */ /* 0x001fe4000f8e00ff */
[----:B------:R-:W-:Y:S01]  /*0260*/  IMAD.U32 R5, RZ, RZ, UR5 ;  /* 0x00000005ff057e24 */ /* 0x000fe2000f8e00ff */
[----:B--2---:R-:W0:Y:S02]  /*0270*/  F2F.F64.F32 R10, R0 ;  /* 0x00000000000a7310 */ /* 0x004e240000201800 */
[----:B0--3--:R1:W-:Y:S04]  /*0280*/  STL.64 [R18], R10 ;  /* 0x0000000a12007387 */ /* 0x0093e80000100a00 */
[----:B------:R-:W-:-:S07]  /*0290*/  LEPC R20, `(.L_x_4) ;  /* 0x000000001014794e */ /* 0x000fce0000000000 */
[----:B-1----:R-:W-:Y:S05]  /*02a0*/  CALL.ABS.NOINC R8 ;  /* 0x0000000008007343 */ /* 0x002fea0003c00000 */
.L_x_4:
[----:B------:R-:W2:Y:S01]  /*02b0*/  LDG.E R0, desc[UR36][R16.64+-0x1c] ;  /* 0xffffe42410007981 */ /* 0x000ea2000c1e1900 */
[----:B------:R0:W1:Y:S01]  /*02c0*/  LDC.64 R8, c[0x4][R19] ;  /* 0x0100000013087b82 */ /* 0x0000620000000a00 */
[----:B------:R-:W3:Y:S01]  /*02d0*/  LDCU.64 UR4, c[0x4][0x10] ;  /* 0x01000200ff0477ac */ /* 0x000ee20008000a00 */
[----:B------:R-:W-:Y:S02]  /*02e0*/  IMAD.MOV.U32 R6, RZ, RZ, R23 ;  /* 0x000000ffff067224 */ /* 0x000fe400078e0017 */
[----:B------:R-:W-:Y:S02]  /*02f0*/  IMAD.MOV.U32 R7, RZ, RZ, R22 ;  /* 0x000000ffff077224 */ /* 0x000fe400078e0016 */
[----:B---3--:R-:W-:Y:S01]  /*0300*/  IMAD.U32 R4, RZ, RZ, UR4 ;  /* 0x00000004ff047e24 */ /* 0x008fe2000f8e00ff */
[----:B------:R-:W-:Y:S01]  /*0310*/  MOV R5, UR5 ;  /* 0x0000000500057c02 */ /* 0x000fe20008000f00 */
[----:B--2---:R-:W2:Y:S02]  /*0320*/  F2F.F64.F32 R10, R0 ;  /* 0x00000000000a7310 */ /* 0x004ea40000201800 */
[----:B-12---:R0:W-:Y:S04]  /*0330*/  STL.64 [R18], R10 ;  /* 0x0000000a12007387 */ /* 0x0061e80000100a00 */
[----:B------:R-:W-:-:S07]  /*0340*/  LEPC R20, `(.L_x_5) ;  /* 0x000000001014794e */ /* 0x000fce0000000000 */
[----:B0-----:R-:W-:Y:S05]  /*0350*/  CALL.ABS.NOINC R8 ;  /* 0x0000000008007343 */ /* 0x001fea0003c00000 */
.L_x_5:
[----:B------:R-:W2:Y:S01]  /*0360*/  LDG.E R0, desc[UR36][R16.64+-0x18] ;  /* 0xffffe82410007981 */ /* 0x000ea2000c1e1900 */
[----:B------:R0:W1:Y:S01]  /*0370*/  LDC.64 R8, c[0x4][R19] ;  /* 0x0100000013087b82 */ /* 0x0000620000000a00 */
[----:B------:R-:W3:Y:S01]  /*0380*/  LDCU.64 UR4, c[0x4][0x10] ;  /* 0x01000200ff0477ac */ /* 0x000ee20008000a00 */
[----:B------:R-:W-:Y:S01]  /*0390*/  IMAD.MOV.U32 R6, RZ, RZ, R23 ;  /* 0x000000ffff067224 */ /* 0x000fe200078e0017 */
[----:B------:R-:W-:Y:S02]  /*03a0*/  MOV R7, R22 ;  /* 0x0000001600077202 */ /* 0x000fe40000000f00 */
[----:B---3--:R-:W-:Y:S01]  /*03b0*/  MOV R4, UR4 ;  /* 0x0000000400047c02 */ /* 0x008fe20008000f00 */
[----:B------:R-:W-:Y:S01]  /*03c0*/  IMAD.U32 R5, RZ, RZ, UR5 ;  /* 0x00000005ff057e24 */ /* 0x000fe2000f8e00ff */
[----:B--2---:R-:W2:Y:S02]  /*03d0*/  F2F.F64.F32 R10, R0 ;  /* 0x00000000000a7310 */ /* 0x004ea40000201800 */
[----:B-12---:R0:W-:Y:S04]  /*03e0*/  STL.64 [R18], R10 ;  /* 0x0000000a12007387 */ /* 0x0061e80000100a00 */
[----:B------:R-:W-:-:S07]  /*03f0*/  LEPC R20, `(.L_x_6) ;  /* 0x000000001014794e */ /* 0x000fce0000000000 */
[----:B0-----:R-:W-:Y:S05]  /*0400*/  CALL.ABS.NOINC R8 ;  /* 0x0000000008007343 */ /* 0x001fea0003c00000 */
.L_x_6:
[----:B------:R-:W2:Y:S01]  /*0410*/  LDG.E R0, desc[UR36][R16.64+-0x14] ;  /* 0xffffec2410007981 */ /* 0x000ea2000c1e1900 */
[----:B------:R0:W1:Y:S01]  /*0420*/  LDC.64 R8, c[0x4][R19] ;  /* 0x0100000013087b82 */ /* 0x0000620000000a00 */
[----:B------:R-:W3:Y:S01]  /*0430*/  LDCU.64 UR4, c[0x4][0x10] ;  /* 0x01000200ff0477ac */ /* 0x000ee20008000a00 */
[----:B------:R-:W-:Y:S01]  /*0440*/  MOV R6, R23 ;  /* 0x0000001700067202 */ /* 0x000fe20000000f00 */
[----:B------:R-:W-:Y:S02]  /*0450*/  IMAD.MOV.U32 R7, RZ, RZ, R22 ;  /* 0x000000ffff077224 */ /* 0x000fe400078e0016 */
[----:B---3--:R-:W-:Y:S02]  /*0460*/  IMAD.U32 R4, RZ, RZ, UR4 ;  /* 0x00000004ff047e24 */ /* 0x008fe4000f8e00ff */
[----:B------:R-:W-:Y:S01]  /*0470*/  IMAD.U32 R5, RZ, RZ, UR5 ;  /* 0x00000005ff057e24 */ /* 0x000fe2000f8e00ff */
[----:B--2---:R-:W2:Y:S02]  /*0480*/  F2F.F64.F32 R10, R0 ;  /* 0x00000000000a7310 */ /* 0x004ea40000201800 */
[----:B-12---:R0:W-:Y:S04]  /*0490*/  STL.64 [R18], R10 ;  /* 0x0000000a12007387 */ /* 0x0061e80000100a00 */
[----:B------:R-:W-:-:S07]  /*04a0*/  LEPC R20, `(.L_x_7) ;  /* 0x000000001014794e */ /* 0x000fce0000000000 */
[----:B0-----:R-:W-:Y:S05]  /*04b0*/  CALL.ABS.NOINC R8 ;  /* 0x0000000008007343 */ /* 0x001fea0003c00000 */
.L_x_7:
        /* <DEDUP_REMOVED lines=11> */
.L_x_8:
        /* <DEDUP_REMOVED lines=11> */
.L_x_9:
        /* <DEDUP_REMOVED lines=11> */
.L_x_10:
        /* <DEDUP_REMOVED lines=11> */
.L_x_11:
[----:B------:R0:W1:Y:S01]  /*0780*/  LDC.64 R8, c[0x4][R19] ;  /* 0x0100000013087b82 */ /* 0x0000620000000a00 */
[----:B------:R-:W2:Y:S01]  /*0790*/  LDCU.64 UR4, c[0x4][0x18] ;  /* 0x01000300ff0477ac */ /* 0x000ea20008000a00 */
[----:B------:R-:W-:Y:S02]  /*07a0*/  CS2R R6, SRZ ;  /* 0x0000000000067805 */ /* 0x000fe4000001ff00 */
[----:B--2---:R-:W-:Y:S01]  /*07b0*/  MOV R4, UR4 ;  /* 0x0000000400047c02 */ /* 0x004fe20008000f00 */
[----:B0-----:R-:W-:-:S07]  /*07c0*/  IMAD.U32 R5, RZ, RZ, UR5 ;  /* 0x00000005ff057e24 */ /* 0x001fce000f8e00ff */
[----:B------:R-:W-:-:S07]  /*07d0*/  LEPC R20, `(.L_x_12) ;  /* 0x000000001014794e */ /* 0x000fce0000000000 */
[----:B-1----:R-:W-:Y:S05]  /*07e0*/  CALL.ABS.NOINC R8 ;  /* 0x0000000008007343 */ /* 0x002fea0003c00000 */
.L_x_12:
        /* <DEDUP_REMOVED lines=11> */
.L_x_13:
        /* <DEDUP_REMOVED lines=11> */
.L_x_14:
        /* <DEDUP_REMOVED lines=11> */
.L_x_15:
        /* <DEDUP_REMOVED lines=11> */
.L_x_16:
        /* <DEDUP_REMOVED lines=11> */
.L_x_17:
        /* <DEDUP_REMOVED lines=11> */
.L_x_18:
        /* <DEDUP_REMOVED lines=11> */
.L_x_19:
        /* <DEDUP_REMOVED lines=11> */
.L_x_20:
[----:B------:R0:W1:Y:S01]  /*0d70*/  LDC.64 R8, c[0x4][R19] ;  /* 0x0100000013087b82 */ /* 0x0000620000000a00 */
[----:B------:R-:W2:Y:S01]  /*0d80*/  LDCU.64 UR4, c[0x4][0x18] ;  /* 0x01000300ff0477ac */ /* 0x000ea20008000a00 */
[----:B------:R-:W-:Y:S01]  /*0d90*/  CS2R R6, SRZ ;  /* 0x0000000000067805 */ /* 0x000fe2000001ff00 */
[----:B--2---:R-:W-:Y:S02]  /*0da0*/  IMAD.U32 R4, RZ, RZ, UR4 ;  /* 0x00000004ff047e24 */ /* 0x004fe4000f8e00ff */
[----:B0-----:R-:W-:-:S07]  /*0db0*/  IMAD.U32 R5, RZ, RZ, UR5 ;  /* 0x00000005ff057e24 */ /* 0x001fce000f8e00ff */
[----:B------:R-:W-:-:S07]  /*0dc0*/  LEPC R20, `(.L_x_21) ;  /* 0x000000001014794e */ /* 0x000fce0000000000 */
[----:B-1----:R-:W-:Y:S05]  /*0dd0*/  CALL.ABS.NOINC R8 ;  /* 0x0000000008007343 */ /* 0x002fea0003c00000 */
.L_x_21:
[----:B------:R-:W-:Y:S02]  /*0de0*/  ISETP.NE.AND P6, PT, R25, RZ, PT ;  /* 0x000000ff1900720c */ /* 0x000fe40003fc5270 */
[----:B------:R-:W-:-:S04]  /*0df0*/  IADD3 R16, P0, PT, R16, 0x40, RZ ;  /* 0x0000004010107810 */ /* 0x000fc80007f1e0ff */
[----:B------:R-:W-:-:S07]  /*0e00*/  IADD3.X R17, PT, PT, RZ, R17, RZ, P0, !PT ;  /* 0x00000011ff117210 */ /* 0x000fce00007fe4ff */
[----:B------:R-:W-:Y:S05]  /*0e10*/  @P6 BRA `(.L_x_22) ;  /* 0xfffffff000e06947 */ /* 0x000fea000383ffff */
[----:B------:R-:W-:Y:S05]  /*0e20*/  BSYNC.RECONVERGENT B6 ;  /* 0x0000000000067941 */ /* 0x000fea0003800200 */
.L_x_3:
[----:B------:R0:W1:Y:S01]  /*0e30*/  LDC.64 R8, c[0x4][R19] ;  /* 0x0100000013087b82 */ /* 0x0000620000000a00 */
[----:B------:R-:W2:Y:S01]  /*0e40*/  LDCU.64 UR4, c[0x4][0x20] ;  /* 0x01000400ff0477ac */ /* 0x000ea20008000a00 */
[----:B------:R-:W-:Y:S01]  /*0e50*/  CS2R R6, SRZ ;  /* 0x0000000000067805 */ /* 0x000fe2000001ff00 */
[----:B--2---:R-:W-:Y:S02]  /*0e60*/  IMAD.U32 R4, RZ, RZ, UR4 ;  /* 0x00000004ff047e24 */ /* 0x004fe4000f8e00ff */
[----:B0-----:R-:W-:-:S07]  /*0e70*/  IMAD.U32 R5, RZ, RZ, UR5 ;  /* 0x00000005ff057e24 */ /* 0x001fce000f8e00ff */
[----:B------:R-:W-:-:S07]  /*0e80*/  LEPC R20, `(.L_x_23) ;  /* 0x000000001014794e */ /* 0x000fce0000000000 */
[----:B-1----:R-:W-:Y:S05]  /*0e90*/  CALL.ABS.NOINC R8 ;  /* 0x0000000008007343 */ /* 0x002fea0003c00000 */
.L_x_23:
[----:B------:R-:W0:Y:S01]  /*0ea0*/  LDCU.64 UR4, c[0x0][0x388] ;  /* 0x00007100ff0477ac */ /* 0x000e220008000a00 */
[----:B------:R-:W-:Y:S01]  /*0eb0*/  MOV R19, RZ ;  /* 0x000000ff00137202 */ /* 0x000fe20000000f00 */
[----:B0-----:R-:W-:-:S04]  /*0ec0*/  UIADD3 UR4, UP0, UPT, UR4, 0x20, URZ ;  /* 0x0000002004047890 */ /* 0x001fc8000ff1e0ff */
[----:B------:R-:W-:Y:S02]  /*0ed0*/  UIADD3.X UR5, UPT, UPT, URZ, UR5, URZ, UP0, !UPT ;  /* 0x00000005ff057290 */ /* 0x000fe400087fe4ff */
[----:B------:R-:W-:-:S04]  /*0ee0*/  IMAD.U32 R16, RZ, RZ, UR4 ;  /* 0x00000004ff107e24 */ /* 0x000fc8000f8e00ff */
[----:B------:R-:W-:-:S07]  /*0ef0*/  IMAD.U32 R17, RZ, RZ, UR5 ;  /* 0x00000005ff117e24 */ /* 0x000fce000f8e00ff */
.L_x_42:
[----:B------:R-:W2:Y:S01]  /*0f00*/  LDG.E R0, desc[UR36][R16.64+-0x20] ;  /* 0xffffe02410007981 */ /* 0x000ea2000c1e1900 */
[----:B------:R-:W-:Y:S01]  /*0f10*/  MOV R18, 0x0 ;  /* 0x0000000000127802 */ /* 0x000fe20000000f00 */
[----:B------:R-:W0:Y:S01]  /*0f20*/  LDCU.64 UR4, c[0x4][0x10] ;  /* 0x01000200ff0477ac */ /* 0x000e220008000a00 */
[----:B------:R-:W-:Y:S01]  /*0f30*/  IADD3 R19, PT, PT, R19, 0x2, RZ ;  /* 0x0000000213137810 */ /* 0x000fe20007ffe0ff */
[----:B------:R-:W-:Y:S01]  /*0f40*/  IMAD.MOV.U32 R7, RZ, RZ, R22 ;  /* 0x000000ffff077224 */ /* 0x000fe200078e0016 */
[----:B------:R1:W3:Y:S01]  /*0f50*/  LDC.64 R8, c[0x4][R18] ;  /* 0x0100000012087b82 */ /* 0x0002e20000000a00 */
[----:B------:R-:W-:Y:S02]  /*0f60*/  MOV R6, R23 ;  /* 0x0000001700067202 */ /* 0x000fe40000000f00 */
[----:B------:R-:W-:Y:S01]  /*0f70*/  ISETP.NE.AND P0, PT, R19, 0x8, PT ;  /* 0x000000081300780c */ /* 0x000fe20003f05270 */
[----:B0-----:R-:W-:Y:S02]  /*0f80*/  IMAD.U32 R4, RZ, RZ, UR4 ;  /* 0x00000004ff047e24 */ /* 0x001fe4000f8e00ff */
[----:B------:R-:W-:Y:S01]  /*0f90*/  IMAD.U32 R5, RZ, RZ, UR5 ;  /* 0x00000005ff057e24 */ /* 0x000fe2000f8e00ff */
[----:B--2---:R0:W2:Y:S02]  /*0fa0*/  F2F.F64.F32 R10, R0 ;  /* 0x00000000000a7310 */ /* 0x0040a40000201800 */
[----:B0-----:R-:W-:Y:S01]  /*0fb0*/  P2R R0, PR, RZ, 0x1 ;  /* 0x00000001ff007803 */ /* 0x001fe20000000000 */
[----:B--23--:R1:W-:Y:S06]  /*0fc0*/  STL.64 [R1], R10 ;  /* 0x0000000a01007387 */ /* 0x00c3ec0000100a00 */
[----:B------:R-:W-:-:S07]  /*0fd0*/  LEPC R20, `(.L_x_24) ;  /* 0x000000001014794e */ /* 0x000fce0000000000 */
[----:B-1----:R-:W-:Y:S05]  /*0fe0*/  CALL.ABS.NOINC R8 ;  /* 0x0000000008007343 */ /* 0x002fea0003c00000 */
.L_x_24:
        /* <DEDUP_REMOVED lines=11> */
.L_x_25:
        /* <DEDUP_REMOVED lines=11> */
.L_x_26:
        /* <DEDUP_REMOVED lines=11> */
.L_x_27:
        /* <DEDUP_REMOVED lines=11> */
.L_x_28:
        /* <DEDUP_REMOVED lines=11> */
.L_x_29:
        /* <DEDUP_REMOVED lines=11> */
.L_x_30:
        /* <DEDUP_REMOVED lines=11> */
.L_x_31:
[----:B------:R0:W1:Y:S01]  /*14c0*/  LDC.64 R8, c[0x4][R18] ;  /* 0x0100000012087b82 */ /* 0x0000620000000a00 */
[----:B------:R-:W2:Y:S01]  /*14d0*/  LDCU.64 UR4, c[0x4][0x18] ;  /* 0x01000300ff0477ac */ /* 0x000ea20008000a00 */
[----:B------:R-:W-:Y:S02]  /*14e0*/  CS2R R6, SRZ ;  /* 0x0000000000067805 */ /* 0x000fe4000001ff00 */
[----:B--2---:R-:W-:Y:S01]  /*14f0*/  MOV R4, UR4 ;  /* 0x0000000400047c02 */ /* 0x004fe20008000f00 */
[----:B0-----:R-:W-:-:S07]  /*1500*/  IMAD.U32 R5, RZ, RZ, UR5 ;  /* 0x00000005ff057e24 */ /* 0x001fce000f8e00ff */
[----:B------:R-:W-:-:S07]  /*1510*/  LEPC R20, `(.L_x_32) ;  /* 0x000000001014794e */ /* 0x000fce0000000000 */
[----:B-1----:R-:W-:Y:S05]  /*1520*/  CALL.ABS.NOINC R8 ;  /* 0x0000000008007343 */ /* 0x002fea0003c00000 */
.L_x_32:
        /* <DEDUP_REMOVED lines=11> */
.L_x_33:
        /* <DEDUP_REMOVED lines=11> */
.L_x_34:
        /* <DEDUP_REMOVED lines=11> */
.L_x_35:
        /* <DEDUP_REMOVED lines=11> */
.L_x_36:
        /* <DEDUP_REMOVED lines=11> */
.L_x_37:
        /* <DEDUP_REMOVED lines=11> */
.L_x_38:
        /* <DEDUP_REMOVED lines=11> */
.L_x_39:
        /* <DEDUP_REMOVED lines=11> */
.L_x_40:
[----:B------:R0:W1:Y:S01]  /*1ab0*/  LDC.64 R8, c[0x4][R18] ;  /* 0x0100000012087b82 */ /* 0x0000620000000a00 */
[----:B------:R-:W2:Y:S01]  /*1ac0*/  LDCU.64 UR4, c[0x4][0x18] ;  /* 0x01000300ff0477ac */ /* 0x000ea20008000a00 */
[----:B------:R-:W-:Y:S01]  /*1ad0*/  CS2R R6, SRZ ;  /* 0x0000000000067805 */ /* 0x000fe2000001ff00 */
[----:B--2---:R-:W-:Y:S02]  /*1ae0*/  IMAD.U32 R4, RZ, RZ, UR4 ;  /* 0x00000004ff047e24 */ /* 0x004fe4000f8e00ff */
[----:B0-----:R-:W-:-:S07]  /*1af0*/  IMAD.U32 R5, RZ, RZ, UR5 ;  /* 0x00000005ff057e24 */ /* 0x001fce000f8e00ff */
[----:B------:R-:W-:-:S07]  /*1b00*/  LEPC R20, `(.L_x_41) ;  /* 0x000000001014794e */ /* 0x000fce0000000000 */
[----:B-1----:R-:W-:Y:S05]  /*1b10*/  CALL.ABS.NOINC R8 ;  /* 0x0000000008007343 */ /* 0x002fea0003c00000 */
.L_x_41:
[----:B------:R-:W-:Y:S02]  /*1b20*/  ISETP.NE.AND P6, PT, R19, 0x8, PT ;  /* 0x000000081300780c */ /* 0x000fe40003fc5270 */
[----:B------:R-:W-:-:S04]  /*1b30*/  IADD3 R16, P0, PT, R16, 0x40, RZ ;  /* 0x0000004010107810 */ /* 0x000fc80007f1e0ff */
[----:B------:R-:W-:-:S07]  /*1b40*/  IADD3.X R17, PT, PT, RZ, R17, RZ, P0, !PT ;  /* 0x00000011ff117210 */ /* 0x000fce00007fe4ff */
[----:B------:R-:W-:Y:S05]  /*1b50*/  @P6 BRA `(.L_x_42) ;  /* 0xfffffff000e86947 */ /* 0x000fea000383ffff */
.L_x_1:
[----:B------:R-:W-:Y:S05]  /*1b60*/  BSYNC.RECONVERGENT B7 ;  /* 0x0000000000077941 */ /* 0x000fea0003800200 */
.L_x_0:
[----:B------:R-:W0:Y:S01]  /*1b70*/  LDC.64 R28, c[0x0][0x380] ;  /* 0x0000e000ff1c7b82 */ /* 0x000e220000000a00 */
[----:B------:R-:W-:Y:S01]  /*1b80*/  IMAD.SHL.U32 R19, R26, 0x2, RZ ;  /* 0x000000021a137824 */ /* 0x000fe200078e00ff */
[----:B------:R-:W-:Y:S01]  /*1b90*/  SHF.R.U32.HI R18, RZ, 0x2, R2 ;  /* 0x00000002ff127819 */ /* 0x000fe20000011602 */
[----:B------:R-:W1:Y:S03]  /*1ba0*/  LDCU.64 UR4, c[0x4][0x28] ;  /* 0x01000500ff0477ac */ /* 0x000e660008000a00 */
[----:B------:R-:W-:-:S05]  /*1bb0*/  LOP3.LUT R19, R19, 0x6, RZ, 0xc0, !PT ;  /* 0x0000000613137812 */ /* 0x000fca00078ec0ff */
[----:B------:R-:W-:-:S04]  /*1bc0*/  IMAD R24, R18, 0x8, R19 ;  /* 0x0000000812187824 */ /* 0x000fc800078e0213 */
[----:B0-----:R-:W-:-:S05]  /*1bd0*/  IMAD.WIDE.U32 R28, R24, 0x4, R28 ;  /* 0x00000004181c7825 */ /* 0x001fca00078e001c */
[----:B------:R-:W2:Y:S01]  /*1be0*/  LDG.E R27, desc[UR36][R28.64] ;  /* 0x000000241c1b7981 */ /* 0x000ea2000c1e1900 */
[----:B------:R-:W-:Y:S01]  /*1bf0*/  MOV R8, 0x0 ;  /* 0x0000000000087802 */ /* 0x000fe20000000f00 */
[----:B-1----:R-:W-:Y:S01]  /*1c00*/  IMAD.U32 R4, RZ, RZ, UR4 ;  /* 0x00000004ff047e24 */ /* 0x002fe2000f8e00ff */
[----:B------:R-:W-:Y:S01]  /*1c10*/  MOV R3, RZ ;  /* 0x000000ff00037202 */ /* 0x000fe20000000f00 */
[----:B------:R0:W-:Y:S01]  /*1c20*/  STL.64 [R1+0x8], R18 ;  /* 0x0000081201007387 */ /* 0x0001e20000100a00 */
[----:B------:R-:W-:Y:S01]  /*1c30*/  IMAD.U32 R5, RZ, RZ, UR5 ;  /* 0x00000005ff057e24 */ /* 0x000fe2000f8e00ff */
[----:B------:R-:W-:Y:S01]  /*1c40*/  MOV R6, R23 ;  /* 0x0000001700067202 */ /* 0x000fe20000000f00 */
[----:B------:R-:W1:Y:S01]  /*1c50*/  LDC.64 R8, c[0x4][R8] ;  /* 0x0100000008087b82 */ /* 0x000e620000000a00 */
[----:B------:R0:W-:Y:S01]  /*1c60*/  STL.64 [R1], R2 ;  /* 0x0000000201007387 */ /* 0x0001e20000100a00 */
[----:B------:R-:W-:Y:S01]  /*1c70*/  IMAD.MOV.U32 R7, RZ, RZ, R22 ;  /* 0x000000ffff077224 */ /* 0x000fe200078e0016 */
[----:B--2---:R-:W2:Y:S02]  /*1c80*/  F2F.F64.F32 R10, R27 ;  /* 0x0000001b000a7310 */ /* 0x004ea40000201800 */
[----:B-12---:R0:W-:Y:S04]  /*1c90*/  STL.64 [R1+0x10], R10 ;  /* 0x0000100a01007387 */ /* 0x0061e80000100a00 */
[----:B------:R-:W-:-:S07]  /*1ca0*/  LEPC R20, `(.L_x_43) ;  /* 0x000000001014794e */ /* 0x000fce0000000000 */
[----:B0-----:R-:W-:Y:S05]  /*1cb0*/  CALL.ABS.NOINC R8 ;  /* 0x0000000008007343 */ /* 0x001fea0003c00000 */
.L_x_43:
[----:B------:R-:W2:Y:S01]  /*1cc0*/  LDG.E R18, desc[UR36][R28.64+0x4] ;  /* 0x000004241c127981 */ /* 0x000ea2000c1e1900 */
[----:B------:R-:W-:Y:S01]  /*1cd0*/  IMAD.MOV.U32 R3, RZ, RZ, 0x1 ;  /* 0x00000001ff037424 */ /* 0x000fe200078e00ff */
[----:B------:R-:W-:Y:S01]  /*1ce0*/  SHF.R.U32.HI R16, RZ, 0x2, R2 ;  /* 0x00000002ff107819 */ /* 0x000fe20000011602 */
[----:B------:R-:W0:Y:S01]  /*1cf0*/  LDCU.64 UR4, c[0x4][0x28] ;  /* 0x01000500ff0477ac */ /* 0x000e220008000a00 */
[----:B------:R-:W-:Y:S01]  /*1d00*/  LOP3.LUT R17, R19, 0x1, RZ, 0xfc, !PT ;  /* 0x0000000113117812 */ /* 0x000fe200078efcff */
[----:B------:R-:W-:Y:S01]  /*1d10*/  IMAD.MOV.U32 R6, RZ, RZ, R23 ;  /* 0x000000ffff067224 */ /* 0x000fe200078e0017 */
[----:B------:R-:W-:Y:S01]  /*1d20*/  MOV R25, 0x0 ;  /* 0x0000000000197802 */ /* 0x000fe20000000f00 */
[----:B------:R1:W-:Y:S01]  /*1d30*/  STL.64 [R1], R2 ;  /* 0x0000000201007387 */ /* 0x0003e20000100a00 */
[----:B------:R-:W-:Y:S02]  /*1d40*/  MOV R7, R22 ;  /* 0x0000001600077202 */ /* 0x000fe40000000f00 */
[----:B------:R1:W3:Y:S01]  /*1d50*/  LDC.64 R8, c[0x4][R25] ;  /* 0x0100000019087b82 */ /* 0x0002e20000000a00 */
[----:B------:R1:W-:Y:S01]  /*1d60*/  STL.64 [R1+0x8], R16 ;  /* 0x0000081001007387 */ /* 0x0003e20000100a00 */
[----:B0-----:R-:W-:Y:S01]  /*1d70*/  MOV R4, UR4 ;  /* 0x0000000400047c02 */ /* 0x001fe20008000f00 */
[----:B------:R-:W-:Y:S01]  /*1d80*/  IMAD.U32 R5, RZ, RZ, UR5 ;  /* 0x00000005ff057e24 */ /* 0x000fe2000f8e00ff */
[----:B--2---:R0:W2:Y:S02]  /*1d90*/  F2F.F64.F32 R10, R18 ;  /* 0x00000012000a7310 */ /* 0x0040a40000201800 */
[----:B0-----:R-:W-:Y:S01]  /*1da0*/  F2FP.F16.F32.PACK_AB R18, R18, R27 ;  /* 0x0000001b1212723e */ /* 0x001fe200000000ff */
[----:B--23--:R1:W-:Y:S06]  /*1db0*/  STL.64 [R1+0x10], R10 ;  /* 0x0000100a01007387 */ /* 0x00c3ec0000100a00 */
[----:B------:R-:W-:-:S07]  /*1dc0*/  LEPC R20, `(.L_x_44) ;  /* 0x000000001014794e */ /* 0x000fce0000000000 */
[----:B-1----:R-:W-:Y:S05]  /*1dd0*/  CALL.ABS.NOINC R8 ;  /* 0x0000000008007343 */ /* 0x002fea0003c00000 */
.L_x_44:
[----:B------:R-:W2:Y:S01]  /*1de0*/  LDG.E R27, desc[UR36][R28.64+0x100] ;  /* 0x000100241c1b7981 */ /* 0x000ea2000c1e1900 */
[----:B------:R-:W-:Y:S01]  /*1df0*/  VIADD R10, R16, 0x8 ;  /* 0x00000008100a7836 */ /* 0x000fe20000000000 */
[----:B------:R-:W-:Y:S01]  /*1e00*/  MOV R11, R19 ;  /* 0x00000013000b7202 */ /* 0x000fe20000000f00 */
[----:B------:R-:W-:Y:S01]  /*1e10*/  IMAD.MOV.U32 R3, RZ, RZ, 0x2 ;  /* 0x00000002ff037424 */ /* 0x000fe200078e00ff */
[----:B------:R0:W1:Y:S01]  /*1e20*/  LDC.64 R8, c[0x4][R25] ;  /* 0x0100000019087b82 */ /* 0x0000620000000a00 */
[----:B------:R-:W3:Y:S01]  /*1e30*/  LDCU.64 UR4, c[0x4][0x28] ;  /* 0x01000500ff0477ac */ /* 0x000ee20008000a00 */
[----:B------:R-:W-:Y:S01]  /*1e40*/  MOV R6, R23 ;  /* 0x0000001700067202 */ /* 0x000fe20000000f00 */
[----:B------:R0:W-:Y:S01]  /*1e50*/  STL.64 [R1+0x8], R10 ;  /* 0x0000080a01007387 */ /* 0x0001e20000100a00 */
[----:B------:R-:W-:-:S03]  /*1e60*/  IMAD.MOV.U32 R7, RZ, RZ, R22 ;  /* 0x000000ffff077224 */ /* 0x000fc600078e0016 */
[----:B------:R0:W-:Y:S01]  /*1e70*/  STL.64 [R1], R2 ;  /* 0x0000000201007387 */ /* 0x0001e20000100a00 */
[----:B---3--:R-:W-:Y:S02]  /*1e80*/  IMAD.U32 R4, RZ, RZ, UR4 ;  /* 0x00000004ff047e24 */ /* 0x008fe4000f8e00ff */
[----:B------:R-:W-:Y:S01]  /*1e90*/  IMAD.U32 R5, RZ, RZ, UR5 ;  /* 0x00000005ff057e24 */ /* 0x000fe2000f8e00ff */
[----:B--2---:R-:W2:Y:S02]  /*1ea0*/  F2F.F64.F32 R12, R27 ;  /* 0x0000001b000c7310 */ /* 0x004ea40000201800 */
[----:B-12---:R0:W-:Y:S04]  /*1eb0*/  STL.64 [R1+0x10], R12 ;  /* 0x0000100c01007387 */ /* 0x0061e80000100a00 */
[----:B------:R-:W-:-:S07]  /*1ec0*/  LEPC R20, `(.L_x_45) ;  /* 0x000000001014794e */ /* 0x000fce0000000000 */
[----:B0-----:R-:W-:Y:S05]  /*1ed0*/  CALL.ABS.NOINC R8 ;  /* 0x0000000008007343 */ /* 0x001fea0003c00000 */
.L_x_45:
[----:B------:R-:W2:Y:S01]  /*1ee0*/  LDG.E R28, desc[UR36][R28.64+0x104] ;  /* 0x000104241c1c7981 */ /* 0x000ea2000c1e1900 */
[----:B------:R-:W-:Y:S01]  /*1ef0*/  SHF.R.U32.HI R16, RZ, 0x2, R2 ;  /* 0x00000002ff107819 */ /* 0x000fe20000011602 */
[----:B------:R-:W-:Y:S01]  /*1f00*/  IMAD.MOV.U32 R13, RZ, RZ, R17 ;  /* 0x000000ffff0d7224 */ /* 0x000fe200078e0011 */
[----:B------:R-:W-:Y:S01]  /*1f10*/  MOV R3, 0x3 ;  /* 0x0000000300037802 */ /* 0x000fe20000000f00 */
[----:B------:R0:W1:Y:S01]  /*1f20*/  LDC.64 R8, c[0x4][R25] ;  /* 0x0100000019087b82 */ /* 0x0000620000000a00 */
[----:B------:R-:W3:Y:S01]  /*1f30*/  LDCU.64 UR4, c[0x4][0x28] ;  /* 0x01000500ff0477ac */ /* 0x000ee20008000a00 */
[----:B------:R-:W-:Y:S02]  /*1f40*/  VIADD R12, R16, 0x8 ;  /* 0x00000008100c7836 */ /* 0x000fe40000000000 */
[----:B------:R0:W-:Y:S01]  /*1f50*/  STL.64 [R1], R2 ;  /* 0x0000000201007387 */ /* 0x0001e20000100a00 */
[----:B------:R-:W-:Y:S02]  /*1f60*/  IMAD.MOV.U32 R6, RZ, RZ, R23 ;  /* 0x000000ffff067224 */ /* 0x000fe400078e0017 */
[----:B------:R-:W-:Y:S01]  /*1f70*/  IMAD.MOV.U32 R7, RZ, RZ, R22 ;  /* 0x000000ffff077224 */ /* 0x000fe200078e0016 */
[----:B------:R0:W-:Y:S01]  /*1f80*/  STL.64 [R1+0x8], R12 ;  /* 0x0000080c01007387 */ /* 0x0001e20000100a00 */
[----:B---3--:R-:W-:Y:S01]  /*1f90*/  IMAD.U32 R4, RZ, RZ, UR4 ;  /* 0x00000004ff047e24 */ /* 0x008fe2000f8e00ff */
[----:B------:R-:W-:Y:S01]  /*1fa0*/  MOV R5, UR5 ;  /* 0x0000000500057c02 */ /* 0x000fe20008000f00 */
[----:B--2---:R-:W2:Y:S01]  /*1fb0*/  F2F.F64.F32 R10, R28 ;  /* 0x0000001c000a7310 */ /* 0x004ea20000201800 */
[----:B------:R-:W-:Y:S01]  /*1fc0*/  F2FP.F16.F32.PACK_AB R19, R28, R27 ;  /* 0x0000001b1c13723e */ /* 0x000fe200000000ff */
[----:B-12---:R0:W-:Y:S06]  /*1fd0*/  STL.64 [R1+0x10], R10 ;  /* 0x0000100a01007387 */ /* 0x0061ec0000100a00 */
[----:B------:R-:W-:-:S07]  /*1fe0*/  LEPC R20, `(.L_x_46) ;  /* 0x000000001014794e */ /* 0x000fce0000000000 */
[----:B0-----:R-:W-:Y:S05]  /*1ff0*/  CALL.ABS.NOINC R8 ;  /* 0x0000000008007343 */ /* 0x001fea0003c00000 */
.L_x_46:
[----:B------:R-:W0:Y:S01]  /*2000*/  LDC.64 R4, c[0x0][0x388] ;  /* 0x0000e200ff047b82 */ /* 0x000e220000000a00 */
[----:B------:R-:W-:Y:S01]  /*2010*/  SHF.L.U32 R3, R26, 0x4, RZ ;  /* 0x000000041a037819 */ /* 0x000fe200000006ff */
[----:B------:R-:W1:Y:S03]  /*2020*/  LDCU.64 UR4, c[0x4][0x30] ;  /* 0x01000600ff0477ac */ /* 0x000e660008000a00 */
[----:B------:R-:W-:-:S05]  /*2030*/  LOP3.LUT R3, R16, 0x30, R3, 0xf8, !PT ;  /* 0x0000003010037812 */ /* 0x000fca00078ef803 */
[----:B0-----:R-:W-:-:S05]  /*2040*/  IMAD.WIDE.U32 R16, R3, 0x4, R4 ;  /* 0x0000000403107825 */ /* 0x001fca00078e0004 */
[----:B------:R-:W2:Y:S01]  /*2050*/  LDG.E R26, desc[UR36][R16.64] ;  /* 0x00000024101a7981 */ /* 0x000ea2000c1e1900 */
[----:B------:R-:W-:Y:S01]  /*2060*/  IMAD.MOV.U32 R3, RZ, RZ, RZ ;  /* 0x000000ffff037224 */ /* 0x000fe200078e00ff */
[----:B------:R0:W3:Y:S01]  /*2070*/  LDC.64 R8, c[0x4][R25] ;  /* 0x0100000019087b82 */ /* 0x0000e20000000a00 */
[----:B-1----:R-:W-:Y:S01]  /*2080*/  IMAD.U32 R4, RZ, RZ, UR4 ;  /* 0x00000004ff047e24 */ /* 0x002fe2000f8e00ff */
[----:B------:R-:W-:Y:S01]  /*2090*/  MOV R5, UR5 ;  /* 0x0000000500057c02 */ /* 0x000fe20008000f00 */
[----:B------:R-:W-:Y:S01]  /*20a0*/  IMAD.MOV.U32 R6, RZ, RZ, R23 ;  /* 0x000000ffff067224 */ /* 0x000fe200078e0017 */
[----:B------:R0:W-:Y:S01]  /*20b0*/  STL.64 [R1], R2 ;  /* 0x0000000201007387 */ /* 0x0001e20000100a00 */
[----:B------:R-:W-:Y:S01]  /*20c0*/  IMAD.MOV.U32 R7, RZ, RZ, R22 ;  /* 0x000000ffff077224 */ /* 0x000fe200078e0016 */
[----:B--2---:R-:W1:Y:S02]  /*20d0*/  F2F.F64.F32 R10, R26 ;  /* 0x0000001a000a7310 */ /* 0x004e640000201800 */
[----:B-1-3--:R0:W-:Y:S04]  /*20e0*/  STL.64 [R1+0x8], R10 ;  /* 0x0000080a01007387 */ /* 0x00a1e80000100a00 */
[----:B------:R-:W-:-:S07]  /*20f0*/  LEPC R20, `(.L_x_47) ;  /* 0x000000001014794e */ /* 0x000fce0000000000 */
[----:B0-----:R-:W-:Y:S05]  /*2100*/  CALL.ABS.NOINC R8 ;  /* 0x0000000008007343 */ /* 0x001fea0003c00000 */
.L_x_47:
[----:B------:R-:W2:Y:S01]  /*2110*/  LDG.E R17, desc[UR36][R16.64+0x20] ;  /* 0x0000202410117981 */ /* 0x000ea2000c1e1900 */
[----:B------:R-:W-:Y:S01]  /*2120*/  MOV R3, 0x1 ;  /* 0x0000000100037802 */ /* 0x000fe20000000f00 */
[----:B------:R0:W1:Y:S01]  /*2130*/  LDC.64 R8, c[0x4][R25] ;  /* 0x0100000019087b82 */ /* 0x0000620000000a00 */
[----:B------:R-:W3:Y:S01]  /*2140*/  LDCU.64 UR4, c[0x4][0x30] ;  /* 0x01000600ff0477ac */ /* 0x000ee20008000a00 */
[----:B------:R-:W-:Y:S01]  /*2150*/  MOV R6, R23 ;  /* 0x0000001700067202 */ /* 0x000fe20000000f00 */
[----:B------:R-:W-:Y:S01]  /*2160*/  IMAD.MOV.U32 R7, RZ, RZ, R22 ;  /* 0x000000ffff077224 */ /* 0x000fe200078e0016 */
[----:B------:R0:W-:Y:S01]  /*2170*/  STL.64 [R1], R2 ;  /* 0x0000000201007387 */ /* 0x0001e20000100a00 */
[----:B---3--:R-:W-:Y:S02]  /*2180*/  IMAD.U32 R4, RZ, RZ, UR4 ;  /* 0x00000004ff047e24 */ /* 0x008fe4000f8e00ff */
[----:B------:R-:W-:Y:S01]  /*2190*/  IMAD.U32 R5, RZ, RZ, UR5 ;  /* 0x00000005ff057e24 */ /* 0x000fe2000f8e00ff */
[----:B--2---:R-:W2:Y:S02]  /*21a0*/  F2F.F64.F32 R10, R17 ;  /* 0x00000011000a7310 */ /* 0x004ea40000201800 */
[----:B-12---:R0:W-:Y:S04]  /*21b0*/  STL.64 [R1+0x8], R10 ;  /* 0x0000080a01007387 */ /* 0x0061e80000100a00 */
[----:B------:R-:W-:-:S07]  /*21c0*/  LEPC R20, `(.L_x_48) ;  /* 0x000000001014794e */ /* 0x000fce0000000000 */
[----:B0-----:R-:W-:Y:S05]  /*21d0*/  CALL.ABS.NOINC R8 ;  /* 0x0000000008007343 */ /* 0x001fea0003c00000 */
.L_x_48:
[----:B------:R-:W-:Y:S01]  /*21e0*/  F2FP.F16.F32.PACK_AB R17, R17, R26 ;  /* 0x0000001a1111723e */ /* 0x000fe200000000ff */
[----:B------:R-:W-:Y:S05]  /*21f0*/  WARPSYNC.ALL ;  /* 0x0000000000007948 */ /* 0x000fea0003800000 */
[----:B------:R-:W0:Y:S01]  /*2200*/  LDC.64 R26, c[0x0][0x390] ;  /* 0x0000e400ff1a7b82 */ /* 0x000e220000000a00 */
[----:B------:R-:W-:Y:S01]  /*2210*/  HMMA.1688.F32 R16, R18, R17, RZ ;  /* 0x000000111210723c */ /* 0x000fe200000010ff */
[----:B------:R-:W-:Y:S01]  /*2220*/  IMAD.MOV.U32 R3, RZ, RZ, RZ ;  /* 0x000000ffff037224 */ /* 0x000fe200078e00ff */
[----:B------:R-:W1:Y:S01]  /*2230*/  LDCU.64 UR4, c[0x4][0x38] ;  /* 0x01000700ff0477ac */ /* 0x000e620008000a00 */
[----:B------:R-:W-:Y:S01]  /*2240*/  IMAD.MOV.U32 R6, RZ, RZ, R23 ;  /* 0x000000ffff067224 */ /* 0x000fe200078e0017 */
[----:B------:R-:W-:-:S02]  /*2250*/  MOV R7, R22 ;  /* 0x0000001600077202 */ /* 0x000fc40000000f00 */
[----:B------:R2:W-:Y:S01]  /*2260*/  STL.64 [R1], R2 ;  /* 0x0000000201007387 */ /* 0x0005e20000100a00 */
[----:B------:R2:W3:-:S12]  /*2270*/  LDC.64 R8, c[0x4][R25] ;  /* 0x0100000019087b82 */ /* 0x0004d80000000a00 */
[----:B------:R-:W4:Y:S01]  /*2280*/  F2F.F64.F32 R10, R16 ;  /* 0x00000010000a7310 */ /* 0x000f220000201800 */
[----:B-1----:R-:W-:Y:S01]  /*2290*/  MOV R4, UR4 ;  /* 0x0000000400047c02 */ /* 0x002fe20008000f00 */
[----:B------:R-:W-:Y:S02]  /*22a0*/  IMAD.U32 R5, RZ, RZ, UR5 ;  /* 0x00000005ff057e24 */ /* 0x000fe4000f8e00ff */
[----:B0-----:R-:W-:-:S05]  /*22b0*/  IMAD.WIDE.U32 R26, R24, 0x4, R26 ;  /* 0x00000004181a7825 */ /* 0x001fca00078e001a */
[----:B------:R2:W-:Y:S04]  /*22c0*/  STG.E desc[UR36][R26.64], R16 ;  /* 0x000000101a007986 */ /* 0x0005e8000c101924 */
[----:B---34-:R2:W-:Y:S02]  /*22d0*/  STL.64 [R1+0x8], R10 ;  /* 0x0000080a01007387 */ /* 0x0185e40000100a00 */
[----:B------:R-:W-:-:S07]  /*22e0*/  LEPC R20, `(.L_x_49) ;  /* 0x000000001014794e */ /* 0x000fce0000000000 */
[----:B--2---:R-:W-:Y:S05]  /*22f0*/  CALL.ABS.NOINC R8 ;  /* 0x0000000008007343 */ /* 0x004fea0003c00000 */
.L_x_49:
[----:B------:R-:W0:Y:S01]  /*2300*/  F2F.F64.F32 R8, R17 ;  /* 0x0000001100087310 */ /* 0x000e220000201800 */
[----:B------:R-:W-:Y:S01]  /*2310*/  IMAD.MOV.U32 R3, RZ, RZ, 0x1 ;  /* 0x00000001ff037424 */ /* 0x000fe200078e00ff */
[----:B------:R1:W-:Y:S01]  /*2320*/  STG.E desc[UR36][R26.64+0x4], R17 ;  /* 0x000004111a007986 */ /* 0x0003e2000c101924 */
[----:B------:R1:W2:Y:S01]  /*2330*/  LDC.64 R10, c[0x4][R25] ;  /* 0x01000000190a7b82 */ /* 0x0002a20000000a00 */
[----:B------:R-:W3:Y:S01]  /*2340*/  LDCU.64 UR4, c[0x4][0x38] ;  /* 0x01000700ff0477ac */ /* 0x000ee20008000a00 */
[----:B------:R-:W-:Y:S01]  /*2350*/  IMAD.MOV.U32 R6, RZ, RZ, R23 ;  /* 0x000000ffff067224 */ /* 0x000fe200078e0017 */
[----:B------:R1:W-:Y:S01]  /*2360*/  STL.64 [R1], R2 ;  /* 0x0000000201007387 */ /* 0x0003e20000100a00 */
[----:B------:R-:W-:-:S03]  /*2370*/  IMAD.MOV.U32 R7, RZ, RZ, R22 ;  /* 0x000000ffff077224 */ /* 0x000fc600078e0016 */
[----:B0-----:R1:W-:Y:S01]  /*2380*/  STL.64 [R1+0x8], R8 ;  /* 0x0000080801007387 */ /* 0x0013e20000100a00 */
[----:B---3--:R-:W-:Y:S01]  /*2390*/  IMAD.U32 R4, RZ, RZ, UR4 ;  /* 0x00000004ff047e24 */ /* 0x008fe2000f8e00ff */
[----:B------:R-:W-:-:S07]  /*23a0*/  MOV R5, UR5 ;  /* 0x0000000500057c02 */ /* 0x000fce0008000f00 */
[----:B------:R-:W-:-:S07]  /*23b0*/  LEPC R20, `(.L_x_50) ;  /* 0x000000001014794e */ /* 0x000fce0000000000 */
[----:B-12---:R-:W-:Y:S05]  /*23c0*/  CALL.ABS.NOINC R10 ;  /* 0x000000000a007343 */ /* 0x006fea0003c00000 */
.L_x_50:
[----:B------:R-:W0:Y:S01]  /*23d0*/  F2F.F64.F32 R8, R18 ;  /* 0x0000001200087310 */ /* 0x000e220000201800 */
[----:B------:R-:W-:Y:S01]  /*23e0*/  MOV R3, 0x2 ;  /* 0x0000000200037802 */ /* 0x000fe20000000f00 */
[----:B------:R1:W-:Y:S01]  /*23f0*/  STG.E desc[UR36][R26.64+0x100], R18 ;  /* 0x000100121a007986 */ /* 0x0003e2000c101924 */
[----:B------:R1:W2:Y:S01]  /*2400*/  LDC.64 R10, c[0x4][R25] ;  /* 0x01000000190a7b82 */ /* 0x0002a20000000a00 */
[----:B------:R-:W3:Y:S01]  /*2410*/  LDCU.64 UR4, c[0x4][0x38] ;  /* 0x01000700ff0477ac */ /* 0x000ee20008000a00 */
[----:B------:R-:W-:Y:S01]  /*2420*/  MOV R6, R23 ;  /* 0x0000001700067202 */ /* 0x000fe20000000f00 */
[----:B------:R1:W-:Y:S01]  /*2430*/  STL.64 [R1], R2 ;  /* 0x0000000201007387 */ /* 0x0003e20000100a00 */
[----:B------:R-:W-:-:S03]  /*2440*/  IMAD.MOV.U32 R7, RZ, RZ, R22 ;  /* 0x000000ffff077224 */ /* 0x000fc600078e0016 */
[----:B0-----:R1:W-:Y:S01]  /*2450*/  STL.64 [R1+0x8], R8 ;  /* 0x0000080801007387 */ /* 0x0013e20000100a00 */
[----:B---3--:R-:W-:Y:S02]  /*2460*/  IMAD.U32 R4, RZ, RZ, UR4 ;  /* 0x00000004ff047e24 */ /* 0x008fe4000f8e00ff */
[----:B------:R-:W-:-:S07]  /*2470*/  IMAD.U32 R5, RZ, RZ, UR5 ;  /* 0x00000005ff057e24 */ /* 0x000fce000f8e00ff */
[----:B------:R-:W-:-:S07]  /*2480*/  LEPC R20, `(.L_x_51) ;  /* 0x000000001014794e */ /* 0x000fce0000000000 */
[----:B-12---:R-:W-:Y:S05]  /*2490*/  CALL.ABS.NOINC R10 ;  /* 0x000000000a007343 */ /* 0x006fea0003c00000 */
.L_x_51:
[----:B------:R-:W0:Y:S01]  /*24a0*/  F2F.F64.F32 R8, R19 ;  /* 0x0000001300087310 */ /* 0x000e220000201800 */
[----:B------:R-:W-:Y:S01]  /*24b0*/  IMAD.MOV.U32 R10, RZ, RZ, R2 ;  /* 0x000000ffff0a7224 */ /* 0x000fe200078e0002 */
        /* <DEDUP_REMOVED lines=12> */
.L_x_52:
[----:B------:R-:W-:Y:S05]  /*2580*/  EXIT ;  /* 0x000000000000794d */ /* 0x000fea0003800000 */
.L_x_53:
[----:B------:R-:W-:-:S00]  /*2590*/  BRA `(.L_x_53) ;  /* 0xfffffffc00fc7947 */ /* 0x000fc0000383ffff */
[----:B------:R-:W-:-:S00]  /*25a0*/  NOP ;  /* 0x0000000000007918 */ /* 0x000fc00000000000 */
        /* <DEDUP_REMOVED lines=13> */
.L_x_54:


//--------------------- .nv.global.init           --------------------------
	.section	.nv.global.init,"aw",@progbits
.nv.global.init:
	.type		$str$2,@object
	.size		$str$2,($str - $str$2)
$str$2:
        /*0000*/ 	.byte	0x0a, 0x00
	.type		$str,@object
	.size		$str,($str$3 - $str)
$str:
        /*0002*/ 	.byte	0x41, 0x3a, 0x0a, 0x00
	.type		$str$3,@object
	.size		$str$3,($str$1 - $str$3)
$str$3:
        /*0006*/ 	.byte	0x42, 0x3a, 0x0a, 0x00
	.type		$str$1,@object
	.size		$str$1,($str$6 - $str$1)
$str$1:
        /*000a*/ 	.byte	0x25, 0x2e, 0x31, 0x66, 0x20, 0x00
	.type		$str$6,@object
	.size		$str$6,($str$5 - $str$6)
$str$6:
        /*0010*/ 	.byte	0x74, 0x69, 0x64, 0x20, 0x25, 0x64, 0x20, 0x72, 0x65, 0x67, 0x73, 0x5f, 0x63, 0x5b, 0x25, 0x64
        /*0020*/ 	.byte	0x5d, 0x20, 0x3d, 0x20, 0x25, 0x2e, 0x31, 0x66, 0x0a, 0x00
	.type		$str$5,@object
	.size		$str$5,($str$4 - $str$5)
$str$5:
        /*002a*/ 	.byte	0x74, 0x69, 0x64, 0x20, 0x25, 0x64, 0x20, 0x72, 0x65, 0x67, 0x73, 0x5f, 0x62, 0x5b, 0x25, 0x64
        /*003a*/ 	.byte	0x5d, 0x20, 0x3d, 0x20, 0x25, 0x2e, 0x31, 0x66, 0x0a, 0x00
	.type		$str$4,@object
	.size		$str$4,(.L_4 - $str$4)
$str$4:
        /*0044*/ 	.byte	0x74, 0x69, 0x64, 0x20, 0x25, 0x64, 0x20, 0x72, 0x65, 0x67, 0x73, 0x5f, 0x61, 0x5b, 0x25, 0x64
        /*0054*/ 	.byte	0x5d, 0x20, 0x3d, 0x20, 0x41, 0x5b, 0x25, 0x64, 0x2c, 0x20, 0x25, 0x64, 0x5d, 0x20, 0x3d, 0x20
        /*0064*/ 	.byte	0x25, 0x2e, 0x31, 0x66, 0x0a, 0x00
.L_4:


//--------------------- .nv.shared.reserved.0     --------------------------
	.section	.nv.shared.reserved.0,"aw",@nobits
	.weak		__nv_reservedSMEM_offset_0_alias
	.size		__nv_reservedSMEM_offset_0_alias, 0, 64
	.other		__nv_reservedSMEM_offset_0_alias,@"STO_CUDA_RESERVED_SHARED STV_DEFAULT"
__nv_reservedSMEM_offset_0_alias:
	.zero		0
	.zero		64


//--------------------- .nv.constant0._Z18matmul_mma_m16n8k8PfS_S_ --------------------------
	.section	.nv.constant0._Z18matmul_mma_m16n8k8PfS_S_,"a",@progbits
	.sectionflags	@""
	.align	4
.nv.constant0._Z18matmul_mma_m16n8k8PfS_S_:
	.zero		920


//--------------------- SYMBOLS --------------------------

	.type		.nv.reservedSmem.offset0,@object
	.size		.nv.reservedSmem.offset0,0x4
	.type		vprintf,@function
